	.target	sm_90a

	.elftype	@"ET_EXEC"


//--------------------- .note.nv.tkinfo           --------------------------
	.section	.note.nv.tkinfo,"",@"SHT_NOTE"
	.sectionflags	@"SHF_NOTE_NV_TKINFO"
	.tkinfo
        /*0018*/ 	.word	0x00000002
        /*0030*/ 	.string	""
        /*0030*/ 	.string	"ptxas"
        /*0030*/ 	.string	"Cuda compilation tools, release 13.0, V13.0.88"
        /*0030*/ 	.string	"Build cuda_13.0.r13.0/compiler.36424714_0"
        /*0030*/ 	.string	"-arch sm_90a -m 64 "



//--------------------- .note.nv.cuinfo           --------------------------
	.section	.note.nv.cuinfo,"",@"SHT_NOTE"
	.sectionflags	@"SHF_NOTE_NV_CUINFO"
        /*0018*/ 	.short	0x0002
        /*001a*/ 	.short	0x005a
        /*001c*/ 	.short	0x0082
	.zero		2


//--------------------- .nv.info                  --------------------------
	.section	.nv.info,"",@"SHT_CUDA_INFO"
	.align	4


	//----- nvinfo : EIATTR_REGCOUNT
	.align		4
        /*0000*/ 	.byte	0x04, 0x2f
        /*0002*/ 	.short	(.L_12 - .L_11)
	.align		4
.L_11:
        /*0004*/ 	.word	index@(_ZN7cutlass13device_kernelINS_4gemm6kernel13GemmUniversalIN4cute5tupleIJiiiiEEENS1_10collective13CollectiveMmaINS1_37MainloopSm90TmaGmmaWarpSpecializedFP8ILi28ENS5_IJNS4_1CILi1EEENSA_ILi2EEESB_EEENS1_35KernelTmaWarpSpecializedCooperativeEEENS5_IJNSA_ILi128EEESG_NSA_ILi32EEEEEENS_12float_e5m2_tENS5_IJlSB_lEEESJ_SK_NS4_8TiledMMAINS4_8MMA_AtomIJNS4_4SM904GMMA31MMA_64x128x32_F32E5M2E5M2_SS_TNILNSO_7ScaleInE1ELSQ_1EEEEEENS4_6LayoutINS5_IJSC_SB_SB_EEENS5_IJSB_NSA_ILi0EEESV_EEEEENS5_IJNS4_10UnderscoreESY_SY_EEEEENS4_23SM90_TMA_LOAD_MULTICASTENS4_14ComposedLayoutINS4_7SwizzleILi1ELi4ELi3EEENS4_18smem_ptr_flag_bitsILi8EEENST_INS5_IJNSA_ILi8EEESH_EEENS5_IJSH_SB_EEEEEEEvNS4_8identityENS4_13SM90_TMA_LOADES1B_vS1C_EENS_8epilogue10collective6detail29Sm90TmaWarpSpecializedAdapterINS1G_15DefaultEpilogueISJ_SK_SK_NS1F_6thread17LinearCombinationISJ_Li1EffLNS1K_9ScaleType4KindE0ELNS_15FloatRoundStyleE2ESJ_EENS1_15EpilogueDefaultEEEEEvvEEEEvNT_6ParamsE)
        /*0008*/ 	.word	0x000000a8


	//----- nvinfo : EIATTR_FRAME_SIZE
	.align		4
.L_12:
        /*000c*/ 	.byte	0x04, 0x11
        /*000e*/ 	.short	(.L_14 - .L_13)
	.align		4
.L_13:
        /*0010*/ 	.word	index@(_ZN7cutlass13device_kernelINS_4gemm6kernel13GemmUniversalIN4cute5tupleIJiiiiEEENS1_10collective13CollectiveMmaINS1_37MainloopSm90TmaGmmaWarpSpecializedFP8ILi28ENS5_IJNS4_1CILi1EEENSA_ILi2EEESB_EEENS1_35KernelTmaWarpSpecializedCooperativeEEENS5_IJNSA_ILi128EEESG_NSA_ILi32EEEEEENS_12float_e5m2_tENS5_IJlSB_lEEESJ_SK_NS4_8TiledMMAINS4_8MMA_AtomIJNS4_4SM904GMMA31MMA_64x128x32_F32E5M2E5M2_SS_TNILNSO_7ScaleInE1ELSQ_1EEEEEENS4_6LayoutINS5_IJSC_SB_SB_EEENS5_IJSB_NSA_ILi0EEESV_EEEEENS5_IJNS4_10UnderscoreESY_SY_EEEEENS4_23SM90_TMA_LOAD_MULTICASTENS4_14ComposedLayoutINS4_7SwizzleILi1ELi4ELi3EEENS4_18smem_ptr_flag_bitsILi8EEENST_INS5_IJNSA_ILi8EEESH_EEENS5_IJSH_SB_EEEEEEEvNS4_8identityENS4_13SM90_TMA_LOADES1B_vS1C_EENS_8epilogue10collective6detail29Sm90TmaWarpSpecializedAdapterINS1G_15DefaultEpilogueISJ_SK_SK_NS1F_6thread17LinearCombinationISJ_Li1EffLNS1K_9ScaleType4KindE0ELNS_15FloatRoundStyleE2ESJ_EENS1_15EpilogueDefaultEEEEEvvEEEEvNT_6ParamsE)
        /*0014*/ 	.word	0x00000000


	//----- nvinfo : EIATTR_MIN_STACK_SIZE
	.align		4
.L_14:
        /*0018*/ 	.byte	0x04, 0x12
        /*001a*/ 	.short	(.L_16 - .L_15)
	.align		4
.L_15:
        /*001c*/ 	.word	index@(_ZN7cutlass13device_kernelINS_4gemm6kernel13GemmUniversalIN4cute5tupleIJiiiiEEENS1_10collective13CollectiveMmaINS1_37MainloopSm90TmaGmmaWarpSpecializedFP8ILi28ENS5_IJNS4_1CILi1EEENSA_ILi2EEESB_EEENS1_35KernelTmaWarpSpecializedCooperativeEEENS5_IJNSA_ILi128EEESG_NSA_ILi32EEEEEENS_12float_e5m2_tENS5_IJlSB_lEEESJ_SK_NS4_8TiledMMAINS4_8MMA_AtomIJNS4_4SM904GMMA31MMA_64x128x32_F32E5M2E5M2_SS_TNILNSO_7ScaleInE1ELSQ_1EEEEEENS4_6LayoutINS5_IJSC_SB_SB_EEENS5_IJSB_NSA_ILi0EEESV_EEEEENS5_IJNS4_10UnderscoreESY_SY_EEEEENS4_23SM90_TMA_LOAD_MULTICASTENS4_14ComposedLayoutINS4_7SwizzleILi1ELi4ELi3EEENS4_18smem_ptr_flag_bitsILi8EEENST_INS5_IJNSA_ILi8EEESH_EEENS5_IJSH_SB_EEEEEEEvNS4_8identityENS4_13SM90_TMA_LOADES1B_vS1C_EENS_8epilogue10collective6detail29Sm90TmaWarpSpecializedAdapterINS1G_15DefaultEpilogueISJ_SK_SK_NS1F_6thread17LinearCombinationISJ_Li1EffLNS1K_9ScaleType4KindE0ELNS_15FloatRoundStyleE2ESJ_EENS1_15EpilogueDefaultEEEEEvvEEEEvNT_6ParamsE)
        /*0020*/ 	.word	0x00000000
.L_16:


//--------------------- .nv.compat                --------------------------
	.section	.nv.compat,"",@"SHT_CUDA_COMPAT_INFO"
	.align	4
        /*0000*/ 	.byte	0x02, 0x09, 0x01, 0x00, 0x02, 0x02, 0x04, 0x00, 0x02, 0x05, 0x05, 0x00, 0x03, 0x07, 0x01, 0x01
        /*0010*/ 	.byte	0x02, 0x03, 0x01, 0x00, 0x02, 0x06, 0x01, 0x00, 0x04, 0x0b, 0x08, 0x00, 0x00, 0x00, 0x00, 0x00
        /*0020*/ 	.byte	0x00, 0x00, 0x00, 0x00


//--------------------- .nv.info._ZN7cutlass13device_kernelINS_4gemm6kernel13GemmUniversalIN4cute5tupleIJiiiiEEENS1_10collective13CollectiveMmaINS1_37MainloopSm90TmaGmmaWarpSpecializedFP8ILi28ENS5_IJNS4_1CILi1EEENSA_ILi2EEESB_EEENS1_35KernelTmaWarpSpecializedCooperativeEEENS5_IJNSA_ILi128EEESG_NSA_ILi32EEEEEENS_12float_e5m2_tENS5_IJlSB_lEEESJ_SK_NS4_8TiledMMAINS4_8MMA_AtomIJNS4_4SM904GMMA31MMA_64x128x32_F32E5M2E5M2_SS_TNILNSO_7ScaleInE1ELSQ_1EEEEEENS4_6LayoutINS5_IJSC_SB_SB_EEENS5_IJSB_NSA_ILi0EEESV_EEEEENS5_IJNS4_10UnderscoreESY_SY_EEEEENS4_23SM90_TMA_LOAD_MULTICASTENS4_14ComposedLayoutINS4_7SwizzleILi1ELi4ELi3EEENS4_18smem_ptr_flag_bitsILi8EEENST_INS5_IJNSA_ILi8EEESH_EEENS5_IJSH_SB_EEEEEEEvNS4_8identityENS4_13SM90_TMA_LOADES1B_vS1C_EENS_8epilogue10collective6detail29Sm90TmaWarpSpecializedAdapterINS1G_15DefaultEpilogueISJ_SK_SK_NS1F_6thread17LinearCombinationISJ_Li1EffLNS1K_9ScaleType4KindE0ELNS_15FloatRoundStyleE2ESJ_EENS1_15EpilogueDefaultEEEEEvvEEEEvNT_6ParamsE --------------------------
	.section	.nv.info._ZN7cutlass13device_kernelINS_4gemm6kernel13GemmUniversalIN4cute5tupleIJiiiiEEENS1_10collective13CollectiveMmaINS1_37MainloopSm90TmaGmmaWarpSpecializedFP8ILi28ENS5_IJNS4_1CILi1EEENSA_ILi2EEESB_EEENS1_35KernelTmaWarpSpecializedCooperativeEEENS5_IJNSA_ILi128EEESG_NSA_ILi32EEEEEENS_12float_e5m2_tENS5_IJlSB_lEEESJ_SK_NS4_8TiledMMAINS4_8MMA_AtomIJNS4_4SM904GMMA31MMA_64x128x32_F32E5M2E5M2_SS_TNILNSO_7ScaleInE1ELSQ_1EEEEEENS4_6LayoutINS5_IJSC_SB_SB_EEENS5_IJSB_NSA_ILi0EEESV_EEEEENS5_IJNS4_10UnderscoreESY_SY_EEEEENS4_23SM90_TMA_LOAD_MULTICASTENS4_14ComposedLayoutINS4_7SwizzleILi1ELi4ELi3EEENS4_18smem_ptr_flag_bitsILi8EEENST_INS5_IJNSA_ILi8EEESH_EEENS5_IJSH_SB_EEEEEEEvNS4_8identityENS4_13SM90_TMA_LOADES1B_vS1C_EENS_8epilogue10collective6detail29Sm90TmaWarpSpecializedAdapterINS1G_15DefaultEpilogueISJ_SK_SK_NS1F_6thread17LinearCombinationISJ_Li1EffLNS1K_9ScaleType4KindE0ELNS_15FloatRoundStyleE2ESJ_EENS1_15EpilogueDefaultEEEEEvvEEEEvNT_6ParamsE,"",@"SHT_CUDA_INFO"
	.sectionflags	@""
	.align	4


	//----- nvinfo : EIATTR_CUDA_API_VERSION
	.align		4
        /*0000*/ 	.byte	0x04, 0x37
        /*0002*/ 	.short	(.L_18 - .L_17)
.L_17:
        /*0004*/ 	.word	0x00000082


	//----- nvinfo : EIATTR_KPARAM_INFO
	.align		4
.L_18:
        /*0008*/ 	.byte	0x04, 0x17
        /*000a*/ 	.short	(.L_20 - .L_19)
.L_19:
        /*000c*/ 	.word	0x00000000
        /*0010*/ 	.short	0x0000
        /*0012*/ 	.short	0x0070
        /*0014*/ 	.byte	0x00, 0xf0, 0x01, 0x10


	//----- nvinfo : EIATTR_SPARSE_MMA_MASK
	.align		4
.L_20:
        /*0018*/ 	.byte	0x03, 0x50
        /*001a*/ 	.short	0x0000


	//----- nvinfo : EIATTR_MAXREG_COUNT
	.align		4
        /*001c*/ 	.byte	0x03, 0x1b
        /*001e*/ 	.short	0x00a8


	//----- nvinfo : EIATTR_NUM_BARRIERS
	.align		4
        /*0020*/ 	.byte	0x02, 0x4c
        /*0022*/ 	.byte	0x01
	.zero		1


	//----- nvinfo : EIATTR_MERCURY_ISA_VERSION
	.align		4
        /*0024*/ 	.byte	0x03, 0x5f
        /*0026*/ 	.short	0x0101


	//----- nvinfo : EIATTR_INT_WARP_WIDE_INSTR_OFFSETS
	.align		4
        /*0028*/ 	.byte	0x04, 0x31
        /*002a*/ 	.short	(.L_22 - .L_21)


	//   ....[0]....
.L_21:
        /*002c*/ 	.word	0x00000770


	//   ....[1]....
        /*0030*/ 	.word	0x00000790


	//   ....[2]....
        /*0034*/ 	.word	0x00000960


	//----- nvinfo : EIATTR_COOP_GROUP_MASK_REGIDS
	.align		4
.L_22:
        /*0038*/ 	.byte	0x04, 0x29
        /*003a*/ 	.short	(.L_24 - .L_23)


	//   ....[0]....
.L_23:
        /*003c*/ 	.word	0xffffffff


	//   ....[1]....
        /*0040*/ 	.word	0xffffffff


	//   ....[2]....
        /*0044*/ 	.word	0xffffffff


	//   ....[3]....
        /*0048*/ 	.word	0xffffffff


	//   ....[4]....
        /*004c*/ 	.word	0xffffffff


	//   ....[5]....
        /*0050*/ 	.word	0xffffffff


	//----- nvinfo : EIATTR_COOP_GROUP_INSTR_OFFSETS
	.align		4
.L_24:
        /*0054*/ 	.byte	0x04, 0x28
        /*0056*/ 	.short	(.L_26 - .L_25)


	//   ....[0]....
.L_25:
        /*0058*/ 	.word	0x00000060


	//   ....[1]....
        /*005c*/ 	.word	0x00000070


	//   ....[2]....
        /*0060*/ 	.word	0x00000130


	//   ....[3]....
        /*0064*/ 	.word	0x000005f0


	//   ....[4]....
        /*0068*/ 	.word	0x00000aa0


	//   ....[5]....
        /*006c*/ 	.word	0x00001520


	//----- nvinfo : EIATTR_REG_RECONFIG
	.align		4
.L_26:
        /*0070*/ 	.byte	0x01, 0x54
	.zero		2


	//----- nvinfo : EIATTR_MBARRIER_INSTR_OFFSETS
	.align		4
        /*0074*/ 	.byte	0x04, 0x39
        /*0076*/ 	.short	(.L_28 - .L_27)


	//   ....[0]....
.L_27:
        /*0078*/ 	.word	0x00000250
        /*007c*/ 	.word	0x000000ff
        /*0080*/ 	.word	0x00000000
        /*0084*/ 	.short	0x0100
        /*0086*/ 	.byte	0x08
	.zero		1


	//   ....[1]....
        /*0088*/ 	.word	0x00000260
        /*008c*/ 	.word	0x000000ff
        /*0090*/ 	.word	0x000000e0
        /*0094*/ 	.short	0x0100
        /*0096*/ 	.byte	0x08
	.zero		1


	//   ....[2]....
        /*0098*/ 	.word	0x00000270
        /*009c*/ 	.word	0x000000ff
        /*00a0*/ 	.word	0x00000008
        /*00a4*/ 	.short	0x0100
        /*00a6*/ 	.byte	0x08
	.zero		1


	//   ....[3]....
        /*00a8*/ 	.word	0x00000280
        /*00ac*/ 	.word	0x000000ff
        /*00b0*/ 	.word	0x000000e8
        /*00b4*/ 	.short	0x0100
        /*00b6*/ 	.byte	0x08
	.zero		1


	//   ....[4]....
        /*00b8*/ 	.word	0x00000290
        /*00bc*/ 	.word	0x000000ff
        /*00c0*/ 	.word	0x00000010
        /*00c4*/ 	.short	0x0100
        /*00c6*/ 	.byte	0x08
	.zero		1


	//   ....[5]....
        /*00c8*/ 	.word	0x000002a0
        /*00cc*/ 	.word	0x000000ff
        /*00d0*/ 	.word	0x000000f0
        /*00d4*/ 	.short	0x0100
        /*00d6*/ 	.byte	0x08
	.zero		1


	//   ....[6]....
        /*00d8*/ 	.word	0x000002b0
        /*00dc*/ 	.word	0x000000ff
        /*00e0*/ 	.word	0x00000018
        /*00e4*/ 	.short	0x0100
        /*00e6*/ 	.byte	0x08
	.zero		1


	//   ....[7]....
        /*00e8*/ 	.word	0x000002c0
        /*00ec*/ 	.word	0x000000ff
        /*00f0*/ 	.word	0x000000f8
        /*00f4*/ 	.short	0x0100
        /*00f6*/ 	.byte	0x08
	.zero		1


	//   ....[8]....
        /*00f8*/ 	.word	0x000002d0
        /*00fc*/ 	.word	0x000000ff
        /*0100*/ 	.word	0x00000020
        /*0104*/ 	.short	0x0100
        /*0106*/ 	.byte	0x08
	.zero		1


	//   ....[9]....
        /*0108*/ 	.word	0x000002e0
        /*010c*/ 	.word	0x000000ff
        /*0110*/ 	.word	0x00000100
        /*0114*/ 	.short	0x0100
        /*0116*/ 	.byte	0x08
	.zero		1


	//   ....[10]....
        /*0118*/ 	.word	0x000002f0
        /*011c*/ 	.word	0x000000ff
        /*0120*/ 	.word	0x00000028
        /*0124*/ 	.short	0x0100
        /*0126*/ 	.byte	0x08
	.zero		1


	//   ....[11]....
        /*0128*/ 	.word	0x00000300
        /*012c*/ 	.word	0x000000ff
        /*0130*/ 	.word	0x00000108
        /*0134*/ 	.short	0x0100
        /*0136*/ 	.byte	0x08
	.zero		1


	//   ....[12]....
        /*0138*/ 	.word	0x00000310
        /*013c*/ 	.word	0x000000ff
        /*0140*/ 	.word	0x00000030
        /*0144*/ 	.short	0x0100
        /*0146*/ 	.byte	0x08
	.zero		1


	//   ....[13]....
        /*0148*/ 	.word	0x00000320
        /*014c*/ 	.word	0x000000ff
        /*0150*/ 	.word	0x00000110
        /*0154*/ 	.short	0x0100
        /*0156*/ 	.byte	0x08
	.zero		1


	//   ....[14]....
        /*0158*/ 	.word	0x00000330
        /*015c*/ 	.word	0x000000ff
        /*0160*/ 	.word	0x00000038
        /*0164*/ 	.short	0x0100
        /*0166*/ 	.byte	0x08
	.zero		1


	//   ....[15]....
        /*0168*/ 	.word	0x00000340
        /*016c*/ 	.word	0x000000ff
        /*0170*/ 	.word	0x00000118
        /*0174*/ 	.short	0x0100
        /*0176*/ 	.byte	0x08
	.zero		1


	//   ....[16]....
        /*0178*/ 	.word	0x00000350
        /*017c*/ 	.word	0x000000ff
        /*0180*/ 	.word	0x00000040
        /*0184*/ 	.short	0x0100
        /*0186*/ 	.byte	0x08
	.zero		1


	//   ....[17]....
        /*0188*/ 	.word	0x00000360
        /*018c*/ 	.word	0x000000ff
        /*0190*/ 	.word	0x00000120
        /*0194*/ 	.short	0x0100
        /*0196*/ 	.byte	0x08
	.zero		1


	//   ....[18]....
        /*0198*/ 	.word	0x00000370
        /*019c*/ 	.word	0x000000ff
        /*01a0*/ 	.word	0x00000048
        /*01a4*/ 	.short	0x0100
        /*01a6*/ 	.byte	0x08
	.zero		1


	//   ....[19]....
        /*01a8*/ 	.word	0x00000380
        /*01ac*/ 	.word	0x000000ff
        /*01b0*/ 	.word	0x00000128
        /*01b4*/ 	.short	0x0100
        /*01b6*/ 	.byte	0x08
	.zero		1


	//   ....[20]....
        /*01b8*/ 	.word	0x00000390
        /*01bc*/ 	.word	0x000000ff
        /*01c0*/ 	.word	0x00000050
        /*01c4*/ 	.short	0x0100
        /*01c6*/ 	.byte	0x08
	.zero		1


	//   ....[21]....
        /*01c8*/ 	.word	0x000003a0
        /*01cc*/ 	.word	0x000000ff
        /*01d0*/ 	.word	0x00000130
        /*01d4*/ 	.short	0x0100
        /*01d6*/ 	.byte	0x08
	.zero		1


	//   ....[22]....
        /*01d8*/ 	.word	0x000003b0
        /*01dc*/ 	.word	0x000000ff
        /*01e0*/ 	.word	0x00000058
        /*01e4*/ 	.short	0x0100
        /*01e6*/ 	.byte	0x08
	.zero		1


	//   ....[23]....
        /*01e8*/ 	.word	0x000003c0
        /*01ec*/ 	.word	0x000000ff
        /*01f0*/ 	.word	0x00000138
        /*01f4*/ 	.short	0x0100
        /*01f6*/ 	.byte	0x08
	.zero		1


	//   ....[24]....
        /*01f8*/ 	.word	0x000003d0
        /*01fc*/ 	.word	0x000000ff
        /*0200*/ 	.word	0x00000060
        /*0204*/ 	.short	0x0100
        /*0206*/ 	.byte	0x08
	.zero		1


	//   ....[25]....
        /*0208*/ 	.word	0x000003e0
        /*020c*/ 	.word	0x000000ff
        /*0210*/ 	.word	0x00000140
        /*0214*/ 	.short	0x0100
        /*0216*/ 	.byte	0x08
	.zero		1


	//   ....[26]....
        /*0218*/ 	.word	0x000003f0
        /*021c*/ 	.word	0x000000ff
        /*0220*/ 	.word	0x00000068
        /*0224*/ 	.short	0x0100
        /*0226*/ 	.byte	0x08
	.zero		1


	//   ....[27]....
        /*0228*/ 	.word	0x00000400
        /*022c*/ 	.word	0x000000ff
        /*0230*/ 	.word	0x00000148
        /*0234*/ 	.short	0x0100
        /*0236*/ 	.byte	0x08
	.zero		1


	//   ....[28]....
        /*0238*/ 	.word	0x00000410
        /*023c*/ 	.word	0x000000ff
        /*0240*/ 	.word	0x00000070
        /*0244*/ 	.short	0x0100
        /*0246*/ 	.byte	0x08
	.zero		1


	//   ....[29]....
        /*0248*/ 	.word	0x00000420
        /*024c*/ 	.word	0x000000ff
        /*0250*/ 	.word	0x00000150
        /*0254*/ 	.short	0x0100
        /*0256*/ 	.byte	0x08
	.zero		1


	//   ....[30]....
        /*0258*/ 	.word	0x00000430
        /*025c*/ 	.word	0x000000ff
        /*0260*/ 	.word	0x00000078
        /*0264*/ 	.short	0x0100
        /*0266*/ 	.byte	0x08
	.zero		1


	//   ....[31]....
        /*0268*/ 	.word	0x00000440
        /*026c*/ 	.word	0x000000ff
        /*0270*/ 	.word	0x00000158
        /*0274*/ 	.short	0x0100
        /*0276*/ 	.byte	0x08
	.zero		1


	//   ....[32]....
        /*0278*/ 	.word	0x00000450
        /*027c*/ 	.word	0x000000ff
        /*0280*/ 	.word	0x00000080
        /*0284*/ 	.short	0x0100
        /*0286*/ 	.byte	0x08
	.zero		1


	//   ....[33]....
        /*0288*/ 	.word	0x00000460
        /*028c*/ 	.word	0x000000ff
        /*0290*/ 	.word	0x00000160
        /*0294*/ 	.short	0x0100
        /*0296*/ 	.byte	0x08
	.zero		1


	//   ....[34]....
        /*0298*/ 	.word	0x00000470
        /*029c*/ 	.word	0x000000ff
        /*02a0*/ 	.word	0x00000088
        /*02a4*/ 	.short	0x0100
        /*02a6*/ 	.byte	0x08
	.zero		1


	//   ....[35]....
        /*02a8*/ 	.word	0x00000480
        /*02ac*/ 	.word	0x000000ff
        /*02b0*/ 	.word	0x00000168
        /*02b4*/ 	.short	0x0100
        /*02b6*/ 	.byte	0x08
	.zero		1


	//   ....[36]....
        /*02b8*/ 	.word	0x00000490
        /*02bc*/ 	.word	0x000000ff
        /*02c0*/ 	.word	0x00000090
        /*02c4*/ 	.short	0x0100
        /*02c6*/ 	.byte	0x08
	.zero		1


	//   ....[37]....
        /*02c8*/ 	.word	0x000004a0
        /*02cc*/ 	.word	0x000000ff
        /*02d0*/ 	.word	0x00000170
        /*02d4*/ 	.short	0x0100
        /*02d6*/ 	.byte	0x08
	.zero		1


	//   ....[38]....
        /*02d8*/ 	.word	0x000004b0
        /*02dc*/ 	.word	0x000000ff
        /*02e0*/ 	.word	0x00000098
        /*02e4*/ 	.short	0x0100
        /*02e6*/ 	.byte	0x08
	.zero		1


	//   ....[39]....
        /*02e8*/ 	.word	0x000004c0
        /*02ec*/ 	.word	0x000000ff
        /*02f0*/ 	.word	0x00000178
        /*02f4*/ 	.short	0x0100
        /*02f6*/ 	.byte	0x08
	.zero		1


	//   ....[40]....
        /*02f8*/ 	.word	0x000004d0
        /*02fc*/ 	.word	0x000000ff
        /*0300*/ 	.word	0x000000a0
        /*0304*/ 	.short	0x0100
        /*0306*/ 	.byte	0x08
	.zero		1


	//   ....[41]....
        /*0308*/ 	.word	0x000004e0
        /*030c*/ 	.word	0x000000ff
        /*0310*/ 	.word	0x00000180
        /*0314*/ 	.short	0x0100
        /*0316*/ 	.byte	0x08
	.zero		1


	//   ....[42]....
        /*0318*/ 	.word	0x000004f0
        /*031c*/ 	.word	0x000000ff
        /*0320*/ 	.word	0x000000a8
        /*0324*/ 	.short	0x0100
        /*0326*/ 	.byte	0x08
	.zero		1


	//   ....[43]....
        /*0328*/ 	.word	0x00000500
        /*032c*/ 	.word	0x000000ff
        /*0330*/ 	.word	0x00000188
        /*0334*/ 	.short	0x0100
        /*0336*/ 	.byte	0x08
	.zero		1


	//   ....[44]....
        /*0338*/ 	.word	0x00000510
        /*033c*/ 	.word	0x000000ff
        /*0340*/ 	.word	0x000000b0
        /*0344*/ 	.short	0x0100
        /*0346*/ 	.byte	0x08
	.zero		1


	//   ....[45]....
        /*0348*/ 	.word	0x00000520
        /*034c*/ 	.word	0x000000ff
        /*0350*/ 	.word	0x00000190
        /*0354*/ 	.short	0x0100
        /*0356*/ 	.byte	0x08
	.zero		1


	//   ....[46]....
        /*0358*/ 	.word	0x00000530
        /*035c*/ 	.word	0x000000ff
        /*0360*/ 	.word	0x000000b8
        /*0364*/ 	.short	0x0100
        /*0366*/ 	.byte	0x08
	.zero		1


	//   ....[47]....
        /*0368*/ 	.word	0x00000540
        /*036c*/ 	.word	0x000000ff
        /*0370*/ 	.word	0x00000198
        /*0374*/ 	.short	0x0100
        /*0376*/ 	.byte	0x08
	.zero		1


	//   ....[48]....
        /*0378*/ 	.word	0x00000550
        /*037c*/ 	.word	0x000000ff
        /*0380*/ 	.word	0x000000c0
        /*0384*/ 	.short	0x0100
        /*0386*/ 	.byte	0x08
	.zero		1


	//   ....[49]....
        /*0388*/ 	.word	0x00000560
        /*038c*/ 	.word	0x000000ff
        /*0390*/ 	.word	0x000001a0
        /*0394*/ 	.short	0x0100
        /*0396*/ 	.byte	0x08
	.zero		1


	//   ....[50]....
        /*0398*/ 	.word	0x00000570
        /*039c*/ 	.word	0x000000ff
        /*03a0*/ 	.word	0x000000c8
        /*03a4*/ 	.short	0x0100
        /*03a6*/ 	.byte	0x08
	.zero		1


	//   ....[51]....
        /*03a8*/ 	.word	0x00000580
        /*03ac*/ 	.word	0x000000ff
        /*03b0*/ 	.word	0x000001a8
        /*03b4*/ 	.short	0x0100
        /*03b6*/ 	.byte	0x08
	.zero		1


	//   ....[52]....
        /*03b8*/ 	.word	0x00000590
        /*03bc*/ 	.word	0x000000ff
        /*03c0*/ 	.word	0x000000d0
        /*03c4*/ 	.short	0x0100
        /*03c6*/ 	.byte	0x08
	.zero		1


	//   ....[53]....
        /*03c8*/ 	.word	0x000005a0
        /*03cc*/ 	.word	0x000000ff
        /*03d0*/ 	.word	0x000001b0
        /*03d4*/ 	.short	0x0100
        /*03d6*/ 	.byte	0x08
	.zero		1


	//   ....[54]....
        /*03d8*/ 	.word	0x000005b0
        /*03dc*/ 	.word	0x000000ff
        /*03e0*/ 	.word	0x000000d8
        /*03e4*/ 	.short	0x0100
        /*03e6*/ 	.byte	0x08
	.zero		1


	//   ....[55]....
        /*03e8*/ 	.word	0x000005c0
        /*03ec*/ 	.word	0x000000ff
        /*03f0*/ 	.word	0x000001b8
        /*03f4*/ 	.short	0x0100
        /*03f6*/ 	.byte	0x08
	.zero		1


	//   ....[56]....
        /*03f8*/ 	.word	0x00000a00
        /*03fc*/ 	.word	0x000000ff
        /*0400*/ 	.word	0x000001d0
        /*0404*/ 	.short	0x0100
        /*0406*/ 	.byte	0x06
	.zero		1


	//   ....[57]....
        /*0408*/ 	.word	0x00000a50
        /*040c*/ 	.word	0x000000ff
        /*0410*/ 	.word	0x000001d8
        /*0414*/ 	.short	0x0100
        /*0416*/ 	.byte	0x06
	.zero		1


	//   ....[58]....
        /*0418*/ 	.word	0x00001a40
        /*041c*/ 	.word	0x000000ff
        /*0420*/ 	.word	0x00000000
        /*0424*/ 	.short	0x010a
        /*0426*/ 	.byte	0x06
	.zero		1


	//   ....[59]....
        /*0428*/ 	.word	0x00001a80
        /*042c*/ 	.word	0x000000ff
        /*0430*/ 	.word	0x00000000
        /*0434*/ 	.short	0x010a
        /*0436*/ 	.byte	0x06
	.zero		1


	//   ....[60]....
        /*0438*/ 	.word	0x00002350
        /*043c*/ 	.word	0x000000ff
        /*0440*/ 	.word	0x00000000
        /*0444*/ 	.short	0x010a
        /*0446*/ 	.byte	0x0c
	.zero		1


	//   ....[61]....
        /*0448*/ 	.word	0x00002390
        /*044c*/ 	.word	0x000000ff
        /*0450*/ 	.word	0x00000000
        /*0454*/ 	.short	0x010a
        /*0456*/ 	.byte	0x0c
	.zero		1


	//   ....[62]....
        /*0458*/ 	.word	0x00002970
        /*045c*/ 	.word	0x0000008e
        /*0460*/ 	.word	0x00000000
        /*0464*/ 	.short	0x0101
        /*0466*/ 	.byte	0x3f
	.zero		1


	//   ....[63]....
        /*0468*/ 	.word	0x00002ff0
        /*046c*/ 	.word	0x0000000b
        /*0470*/ 	.word	0x00000000
        /*0474*/ 	.short	0x0101
        /*0476*/ 	.byte	0x3f
	.zero		1


	//   ....[64]....
        /*0478*/ 	.word	0x000088e0
        /*047c*/ 	.word	0x00000014
        /*0480*/ 	.word	0x000000e0
        /*0484*/ 	.short	0x010a
        /*0486*/ 	.byte	0x3f
	.zero		1


	//   ....[65]....
        /*0488*/ 	.word	0x00008c60
        /*048c*/ 	.word	0x00000007
        /*0490*/ 	.word	0x000001d8
        /*0494*/ 	.short	0x0101
        /*0496*/ 	.byte	0x3f
	.zero		1


	//   ....[66]....
        /*0498*/ 	.word	0x00009370
        /*049c*/ 	.word	0x00000007
        /*04a0*/ 	.word	0x00000000
        /*04a4*/ 	.short	0x010a
        /*04a6*/ 	.byte	0x3f
	.zero		1


	//   ....[67]....
        /*04a8*/ 	.word	0x000093f0
        /*04ac*/ 	.word	0x00000009
        /*04b0*/ 	.word	0x00000000
        /*04b4*/ 	.short	0x010a
        /*04b6*/ 	.byte	0x3f
	.zero		1


	//   ....[68]....
        /*04b8*/ 	.word	0x00009480
        /*04bc*/ 	.word	0x00000006
        /*04c0*/ 	.word	0x00000000
        /*04c4*/ 	.short	0x010a
        /*04c6*/ 	.byte	0x3f
	.zero		1


	//   ....[69]....
        /*04c8*/ 	.word	0x00009510
        /*04cc*/ 	.word	0x00000009
        /*04d0*/ 	.word	0x00000000
        /*04d4*/ 	.short	0x010a
        /*04d6*/ 	.byte	0x3f
	.zero		1


	//   ....[70]....
        /*04d8*/ 	.word	0x000095a0
        /*04dc*/ 	.word	0x00000006
        /*04e0*/ 	.word	0x00000000
        /*04e4*/ 	.short	0x010a
        /*04e6*/ 	.byte	0x3f
	.zero		1


	//   ....[71]....
        /*04e8*/ 	.word	0x00009630
        /*04ec*/ 	.word	0x00000009
        /*04f0*/ 	.word	0x00000000
        /*04f4*/ 	.short	0x010a
        /*04f6*/ 	.byte	0x3f
	.zero		1


	//   ....[72]....
        /*04f8*/ 	.word	0x000096c0
        /*04fc*/ 	.word	0x00000006
        /*0500*/ 	.word	0x00000000
        /*0504*/ 	.short	0x010a
        /*0506*/ 	.byte	0x3f
	.zero		1


	//   ....[73]....
        /*0508*/ 	.word	0x00009750
        /*050c*/ 	.word	0x00000009
        /*0510*/ 	.word	0x00000000
        /*0514*/ 	.short	0x010a
        /*0516*/ 	.byte	0x3f
	.zero		1


	//   ....[74]....
        /*0518*/ 	.word	0x000097e0
        /*051c*/ 	.word	0x00000006
        /*0520*/ 	.word	0x00000000
        /*0524*/ 	.short	0x010a
        /*0526*/ 	.byte	0x3f
	.zero		1


	//   ....[75]....
        /*0528*/ 	.word	0x00009870
        /*052c*/ 	.word	0x00000009
        /*0530*/ 	.word	0x00000000
        /*0534*/ 	.short	0x010a
        /*0536*/ 	.byte	0x3f
	.zero		1


	//   ....[76]....
        /*0538*/ 	.word	0x00009900
        /*053c*/ 	.word	0x00000006
        /*0540*/ 	.word	0x00000000
        /*0544*/ 	.short	0x010a
        /*0546*/ 	.byte	0x3f
	.zero		1


	//   ....[77]....
        /*0548*/ 	.word	0x00009990
        /*054c*/ 	.word	0x00000009
        /*0550*/ 	.word	0x00000000
        /*0554*/ 	.short	0x010a
        /*0556*/ 	.byte	0x3f
	.zero		1


	//   ....[78]....
        /*0558*/ 	.word	0x00009a20
        /*055c*/ 	.word	0x00000006
        /*0560*/ 	.word	0x00000000
        /*0564*/ 	.short	0x010a
        /*0566*/ 	.byte	0x3f
	.zero		1


	//   ....[79]....
        /*0568*/ 	.word	0x00009ab0
        /*056c*/ 	.word	0x00000009
        /*0570*/ 	.word	0x00000000
        /*0574*/ 	.short	0x010a
        /*0576*/ 	.byte	0x3f
	.zero		1


	//   ....[80]....
        /*0578*/ 	.word	0x00009b40
        /*057c*/ 	.word	0x00000006
        /*0580*/ 	.word	0x00000000
        /*0584*/ 	.short	0x010a
        /*0586*/ 	.byte	0x3f
	.zero		1


	//   ....[81]....
        /*0588*/ 	.word	0x00009bd0
        /*058c*/ 	.word	0x00000009
        /*0590*/ 	.word	0x00000000
        /*0594*/ 	.short	0x010a
        /*0596*/ 	.byte	0x3f
	.zero		1


	//   ....[82]....
        /*0598*/ 	.word	0x00009c60
        /*059c*/ 	.word	0x00000006
        /*05a0*/ 	.word	0x00000000
        /*05a4*/ 	.short	0x010a
        /*05a6*/ 	.byte	0x3f
	.zero		1


	//   ....[83]....
        /*05a8*/ 	.word	0x00009cf0
        /*05ac*/ 	.word	0x00000009
        /*05b0*/ 	.word	0x00000000
        /*05b4*/ 	.short	0x010a
        /*05b6*/ 	.byte	0x3f
	.zero		1


	//   ....[84]....
        /*05b8*/ 	.word	0x00009d80
        /*05bc*/ 	.word	0x00000006
        /*05c0*/ 	.word	0x00000000
        /*05c4*/ 	.short	0x010a
        /*05c6*/ 	.byte	0x3f
	.zero		1


	//   ....[85]....
        /*05c8*/ 	.word	0x00009e10
        /*05cc*/ 	.word	0x00000009
        /*05d0*/ 	.word	0x00000000
        /*05d4*/ 	.short	0x010a
        /*05d6*/ 	.byte	0x3f
	.zero		1


	//   ....[86]....
        /*05d8*/ 	.word	0x00009ea0
        /*05dc*/ 	.word	0x00000006
        /*05e0*/ 	.word	0x00000000
        /*05e4*/ 	.short	0x010a
        /*05e6*/ 	.byte	0x3f
	.zero		1


	//   ....[87]....
        /*05e8*/ 	.word	0x00009f30
        /*05ec*/ 	.word	0x00000009
        /*05f0*/ 	.word	0x00000000
        /*05f4*/ 	.short	0x010a
        /*05f6*/ 	.byte	0x3f
	.zero		1


	//   ....[88]....
        /*05f8*/ 	.word	0x00009fc0
        /*05fc*/ 	.word	0x00000006
        /*0600*/ 	.word	0x00000000
        /*0604*/ 	.short	0x010a
        /*0606*/ 	.byte	0x3f
	.zero		1


	//   ....[89]....
        /*0608*/ 	.word	0x0000a050
        /*060c*/ 	.word	0x00000009
        /*0610*/ 	.word	0x00000000
        /*0614*/ 	.short	0x010a
        /*0616*/ 	.byte	0x3f
	.zero		1


	//   ....[90]....
        /*0618*/ 	.word	0x0000a0e0
        /*061c*/ 	.word	0x00000006
        /*0620*/ 	.word	0x00000000
        /*0624*/ 	.short	0x010a
        /*0626*/ 	.byte	0x3f
	.zero		1


	//   ....[91]....
        /*0628*/ 	.word	0x0000a170
        /*062c*/ 	.word	0x00000009
        /*0630*/ 	.word	0x00000000
        /*0634*/ 	.short	0x010a
        /*0636*/ 	.byte	0x3f
	.zero		1


	//   ....[92]....
        /*0638*/ 	.word	0x0000a200
        /*063c*/ 	.word	0x00000006
        /*0640*/ 	.word	0x00000000
        /*0644*/ 	.short	0x010a
        /*0646*/ 	.byte	0x3f
	.zero		1


	//   ....[93]....
        /*0648*/ 	.word	0x0000a290
        /*064c*/ 	.word	0x00000003
        /*0650*/ 	.word	0x00000000
        /*0654*/ 	.short	0x010a
        /*0656*/ 	.byte	0x3f
	.zero		1


	//   ....[94]....
        /*0658*/ 	.word	0x0000a300
        /*065c*/ 	.word	0x0000000c
        /*0660*/ 	.word	0x00000000
        /*0664*/ 	.short	0x010a
        /*0666*/ 	.byte	0x3f
	.zero		1


	//   ....[95]....
        /*0668*/ 	.word	0x0000a360
        /*066c*/ 	.word	0x0000008e
        /*0670*/ 	.word	0x00000000
        /*0674*/ 	.short	0x010a
        /*0676*/ 	.byte	0x3f
	.zero		1


	//   ....[96]....
        /*0678*/ 	.word	0x0000a430
        /*067c*/ 	.word	0x00000014
        /*0680*/ 	.word	0x000000e0
        /*0684*/ 	.short	0x010a
        /*0686*/ 	.byte	0x3f
	.zero		1


	//   ....[97]....
        /*0688*/ 	.word	0x0000a500
        /*068c*/ 	.word	0x00000007
        /*0690*/ 	.word	0x00000000
        /*0694*/ 	.short	0x010a
        /*0696*/ 	.byte	0x3f
	.zero		1


	//   ....[98]....
        /*0698*/ 	.word	0x0000a550
        /*069c*/ 	.word	0x00000009
        /*06a0*/ 	.word	0x00000000
        /*06a4*/ 	.short	0x010a
        /*06a6*/ 	.byte	0x3f
	.zero		1


	//   ....[99]....
        /*06a8*/ 	.word	0x0000a5a0
        /*06ac*/ 	.word	0x00000006
        /*06b0*/ 	.word	0x00000000
        /*06b4*/ 	.short	0x010a
        /*06b6*/ 	.byte	0x3f
	.zero		1


	//   ....[100]....
        /*06b8*/ 	.word	0x0000a5f0
        /*06bc*/ 	.word	0x00000009
        /*06c0*/ 	.word	0x00000000
        /*06c4*/ 	.short	0x010a
        /*06c6*/ 	.byte	0x3f
	.zero		1


	//   ....[101]....
        /*06c8*/ 	.word	0x0000a640
        /*06cc*/ 	.word	0x00000006
        /*06d0*/ 	.word	0x00000000
        /*06d4*/ 	.short	0x010a
        /*06d6*/ 	.byte	0x3f
	.zero		1


	//   ....[102]....
        /*06d8*/ 	.word	0x0000a690
        /*06dc*/ 	.word	0x00000009
        /*06e0*/ 	.word	0x00000000
        /*06e4*/ 	.short	0x010a
        /*06e6*/ 	.byte	0x3f
	.zero		1


	//   ....[103]....
        /*06e8*/ 	.word	0x0000a6e0
        /*06ec*/ 	.word	0x00000006
        /*06f0*/ 	.word	0x00000000
        /*06f4*/ 	.short	0x010a
        /*06f6*/ 	.byte	0x3f
	.zero		1


	//   ....[104]....
        /*06f8*/ 	.word	0x0000a730
        /*06fc*/ 	.word	0x00000009
        /*0700*/ 	.word	0x00000000
        /*0704*/ 	.short	0x010a
        /*0706*/ 	.byte	0x3f
	.zero		1


	//   ....[105]....
        /*0708*/ 	.word	0x0000a780
        /*070c*/ 	.word	0x00000006
        /*0710*/ 	.word	0x00000000
        /*0714*/ 	.short	0x010a
        /*0716*/ 	.byte	0x3f
	.zero		1


	//   ....[106]....
        /*0718*/ 	.word	0x0000a7d0
        /*071c*/ 	.word	0x00000009
        /*0720*/ 	.word	0x00000000
        /*0724*/ 	.short	0x010a
        /*0726*/ 	.byte	0x3f
	.zero		1


	//   ....[107]....
        /*0728*/ 	.word	0x0000a820
        /*072c*/ 	.word	0x00000006
        /*0730*/ 	.word	0x00000000
        /*0734*/ 	.short	0x010a
        /*0736*/ 	.byte	0x3f
	.zero		1


	//   ....[108]....
        /*0738*/ 	.word	0x0000a870
        /*073c*/ 	.word	0x00000009
        /*0740*/ 	.word	0x00000000
        /*0744*/ 	.short	0x010a
        /*0746*/ 	.byte	0x3f
	.zero		1


	//   ....[109]....
        /*0748*/ 	.word	0x0000a8c0
        /*074c*/ 	.word	0x00000006
        /*0750*/ 	.word	0x00000000
        /*0754*/ 	.short	0x010a
        /*0756*/ 	.byte	0x3f
	.zero		1


	//   ....[110]....
        /*0758*/ 	.word	0x0000a910
        /*075c*/ 	.word	0x00000009
        /*0760*/ 	.word	0x00000000
        /*0764*/ 	.short	0x010a
        /*0766*/ 	.byte	0x3f
	.zero		1


	//   ....[111]....
        /*0768*/ 	.word	0x0000a960
        /*076c*/ 	.word	0x00000006
        /*0770*/ 	.word	0x00000000
        /*0774*/ 	.short	0x010a
        /*0776*/ 	.byte	0x3f
	.zero		1


	//   ....[112]....
        /*0778*/ 	.word	0x0000a9b0
        /*077c*/ 	.word	0x00000009
        /*0780*/ 	.word	0x00000000
        /*0784*/ 	.short	0x010a
        /*0786*/ 	.byte	0x3f
	.zero		1


	//   ....[113]....
        /*0788*/ 	.word	0x0000aa00
        /*078c*/ 	.word	0x00000006
        /*0790*/ 	.word	0x00000000
        /*0794*/ 	.short	0x010a
        /*0796*/ 	.byte	0x3f
	.zero		1


	//   ....[114]....
        /*0798*/ 	.word	0x0000aa50
        /*079c*/ 	.word	0x00000009
        /*07a0*/ 	.word	0x00000000
        /*07a4*/ 	.short	0x010a
        /*07a6*/ 	.byte	0x3f
	.zero		1


	//   ....[115]....
        /*07a8*/ 	.word	0x0000aaa0
        /*07ac*/ 	.word	0x00000006
        /*07b0*/ 	.word	0x00000000
        /*07b4*/ 	.short	0x010a
        /*07b6*/ 	.byte	0x3f
	.zero		1


	//   ....[116]....
        /*07b8*/ 	.word	0x0000aaf0
        /*07bc*/ 	.word	0x00000009
        /*07c0*/ 	.word	0x00000000
        /*07c4*/ 	.short	0x010a
        /*07c6*/ 	.byte	0x3f
	.zero		1


	//   ....[117]....
        /*07c8*/ 	.word	0x0000ab40
        /*07cc*/ 	.word	0x00000006
        /*07d0*/ 	.word	0x00000000
        /*07d4*/ 	.short	0x010a
        /*07d6*/ 	.byte	0x3f
	.zero		1


	//   ....[118]....
        /*07d8*/ 	.word	0x0000ab90
        /*07dc*/ 	.word	0x00000009
        /*07e0*/ 	.word	0x00000000
        /*07e4*/ 	.short	0x010a
        /*07e6*/ 	.byte	0x3f
	.zero		1


	//   ....[119]....
        /*07e8*/ 	.word	0x0000abe0
        /*07ec*/ 	.word	0x00000006
        /*07f0*/ 	.word	0x00000000
        /*07f4*/ 	.short	0x010a
        /*07f6*/ 	.byte	0x3f
	.zero		1


	//   ....[120]....
        /*07f8*/ 	.word	0x0000ac30
        /*07fc*/ 	.word	0x00000009
        /*0800*/ 	.word	0x00000000
        /*0804*/ 	.short	0x010a
        /*0806*/ 	.byte	0x3f
	.zero		1


	//   ....[121]....
        /*0808*/ 	.word	0x0000ac80
        /*080c*/ 	.word	0x00000006
        /*0810*/ 	.word	0x00000000
        /*0814*/ 	.short	0x010a
        /*0816*/ 	.byte	0x3f
	.zero		1


	//   ....[122]....
        /*0818*/ 	.word	0x0000acd0
        /*081c*/ 	.word	0x00000009
        /*0820*/ 	.word	0x00000000
        /*0824*/ 	.short	0x010a
        /*0826*/ 	.byte	0x3f
	.zero		1


	//   ....[123]....
        /*0828*/ 	.word	0x0000ad20
        /*082c*/ 	.word	0x00000006
        /*0830*/ 	.word	0x00000000
        /*0834*/ 	.short	0x010a
        /*0836*/ 	.byte	0x3f
	.zero		1


	//----- nvinfo : EIATTR_NUM_MBARRIERS
	.align		4
.L_28:
        /*0838*/ 	.byte	0x03, 0x38
        /*083a*/ 	.short	0x003a


	//----- nvinfo : EIATTR_EXIT_INSTR_OFFSETS
	.align		4
        /*083c*/ 	.byte	0x04, 0x1c
        /*083e*/ 	.short	(.L_30 - .L_29)


	//   ....[0]....
.L_29:
        /*0840*/ 	.word	0x00000c00


	//   ....[1]....
        /*0844*/ 	.word	0x000013f0


	//   ....[2]....
        /*0848*/ 	.word	0x00008000


	//   ....[3]....
        /*084c*/ 	.word	0x00008560


	//   ....[4]....
        /*0850*/ 	.word	0x0000a2e0


	//----- nvinfo : EIATTR_MAX_THREADS
	.align		4
.L_30:
        /*0854*/ 	.byte	0x04, 0x05
        /*0856*/ 	.short	(.L_32 - .L_31)
.L_31:
        /*0858*/ 	.word	0x00000180
        /*085c*/ 	.word	0x00000001
        /*0860*/ 	.word	0x00000001


	//----- nvinfo : EIATTR_CRS_STACK_SIZE
	.align		4
.L_32:
        /*0864*/ 	.byte	0x04, 0x1e
        /*0866*/ 	.short	(.L_34 - .L_33)
.L_33:
        /*0868*/ 	.word	0x00000000


	//----- nvinfo : EIATTR_CBANK_PARAM_SIZE
	.align		4
.L_34:
        /*086c*/ 	.byte	0x03, 0x19
        /*086e*/ 	.short	0x0470


	//----- nvinfo : EIATTR_PARAM_CBANK
	.align		4
        /*0870*/ 	.byte	0x04, 0x0a
        /*0872*/ 	.short	(.L_36 - .L_35)
	.align		4
.L_35:
        /*0874*/ 	.word	index@(.nv.constant0._ZN7cutlass13device_kernelINS_4gemm6kernel13GemmUniversalIN4cute5tupleIJiiiiEEENS1_10collective13CollectiveMmaINS1_37MainloopSm90TmaGmmaWarpSpecializedFP8ILi28ENS5_IJNS4_1CILi1EEENSA_ILi2EEESB_EEENS1_35KernelTmaWarpSpecializedCooperativeEEENS5_IJNSA_ILi128EEESG_NSA_ILi32EEEEEENS_12float_e5m2_tENS5_IJlSB_lEEESJ_SK_NS4_8TiledMMAINS4_8MMA_AtomIJNS4_4SM904GMMA31MMA_64x128x32_F32E5M2E5M2_SS_TNILNSO_7ScaleInE1ELSQ_1EEEEEENS4_6LayoutINS5_IJSC_SB_SB_EEENS5_IJSB_NSA_ILi0EEESV_EEEEENS5_IJNS4_10UnderscoreESY_SY_EEEEENS4_23SM90_TMA_LOAD_MULTICASTENS4_14ComposedLayoutINS4_7SwizzleILi1ELi4ELi3EEENS4_18smem_ptr_flag_bitsILi8EEENST_INS5_IJNSA_ILi8EEESH_EEENS5_IJSH_SB_EEEEEEEvNS4_8identityENS4_13SM90_TMA_LOADES1B_vS1C_EENS_8epilogue10collective6detail29Sm90TmaWarpSpecializedAdapterINS1G_15DefaultEpilogueISJ_SK_SK_NS1F_6thread17LinearCombinationISJ_Li1EffLNS1K_9ScaleType4KindE0ELNS_15FloatRoundStyleE2ESJ_EENS1_15EpilogueDefaultEEEEEvvEEEEvNT_6ParamsE)
        /*0878*/ 	.short	0x0210
        /*087a*/ 	.short	0x0470


	//----- nvinfo : EIATTR_SW_WAR
	.align		4
.L_36:
        /*087c*/ 	.byte	0x04, 0x36
        /*087e*/ 	.short	(.L_38 - .L_37)
.L_37:
        /*0880*/ 	.word	0x00000008
.L_38:


//--------------------- .nv.callgraph             --------------------------
	.section	.nv.callgraph,"",@"SHT_CUDA_CALLGRAPH"
	.align	4
	.sectionentsize	8
	.align		4
        /*0000*/ 	.word	0x00000000
	.align		4
        /*0004*/ 	.word	0xffffffff
	.align		4
        /*0008*/ 	.word	0x00000000
	.align		4
        /*000c*/ 	.word	0xfffffffe
	.align		4
        /*0010*/ 	.word	0x00000000
	.align		4
        /*0014*/ 	.word	0xfffffffd
	.align		4
        /*0018*/ 	.word	0x00000000
	.align		4
        /*001c*/ 	.word	0xfffffffc


//--------------------- .nv.constant4             --------------------------
	.section	.nv.constant4,"a",@progbits
	.align	8
	.align		8
.nv.constant4:
        /*0000*/ 	.dword	_ZN40_INTERNAL_691fb72c_4_k_cu_40c4cd6a_182534cuda3std3__45__cpo5beginE
	.align		8
        /*0008*/ 	.dword	_ZN40_INTERNAL_691fb72c_4_k_cu_40c4cd6a_182534cuda3std3__45__cpo3endE
	.align		8
        /*0010*/ 	.dword	_ZN40_INTERNAL_691fb72c_4_k_cu_40c4cd6a_182534cuda3std3__45__cpo6cbeginE
	.align		8
        /*0018*/ 	.dword	_ZN40_INTERNAL_691fb72c_4_k_cu_40c4cd6a_182534cuda3std3__45__cpo4cendE
	.align		8
        /*0020*/ 	.dword	_ZN40_INTERNAL_691fb72c_4_k_cu_40c4cd6a_182534cuda3std3__442_GLOBAL__N__691fb72c_4_k_cu_40c4cd6a_182536ignoreE
	.align		8
        /*0028*/ 	.dword	_ZN40_INTERNAL_691fb72c_4_k_cu_40c4cd6a_182534cuda3std3__419piecewise_constructE
	.align		8
        /*0030*/ 	.dword	_ZN40_INTERNAL_691fb72c_4_k_cu_40c4cd6a_182534cuda3std3__48in_placeE
	.align		8
        /*0038*/ 	.dword	_ZN40_INTERNAL_691fb72c_4_k_cu_40c4cd6a_182534cuda3std6ranges3__45__cpo4swapE
	.align		8
        /*0040*/ 	.dword	_ZN40_INTERNAL_691fb72c_4_k_cu_40c4cd6a_182534cuda3std6ranges3__45__cpo9iter_moveE
	.align		8
        /*0048*/ 	.dword	_ZN40_INTERNAL_691fb72c_4_k_cu_40c4cd6a_182534cute7productE
	.align		8
        /*0050*/ 	.dword	_ZN40_INTERNAL_691fb72c_4_k_cu_40c4cd6a_182534cute1_E


//--------------------- .text._ZN7cutlass13device_kernelINS_4gemm6kernel13GemmUniversalIN4cute5tupleIJiiiiEEENS1_10collective13CollectiveMmaINS1_37MainloopSm90TmaGmmaWarpSpecializedFP8ILi28ENS5_IJNS4_1CILi1EEENSA_ILi2EEESB_EEENS1_35KernelTmaWarpSpecializedCooperativeEEENS5_IJNSA_ILi128EEESG_NSA_ILi32EEEEEENS_12float_e5m2_tENS5_IJlSB_lEEESJ_SK_NS4_8TiledMMAINS4_8MMA_AtomIJNS4_4SM904GMMA31MMA_64x128x32_F32E5M2E5M2_SS_TNILNSO_7ScaleInE1ELSQ_1EEEEEENS4_6LayoutINS5_IJSC_SB_SB_EEENS5_IJSB_NSA_ILi0EEESV_EEEEENS5_IJNS4_10UnderscoreESY_SY_EEEEENS4_23SM90_TMA_LOAD_MULTICASTENS4_14ComposedLayoutINS4_7SwizzleILi1ELi4ELi3EEENS4_18smem_ptr_flag_bitsILi8EEENST_INS5_IJNSA_ILi8EEESH_EEENS5_IJSH_SB_EEEEEEEvNS4_8identityENS4_13SM90_TMA_LOADES1B_vS1C_EENS_8epilogue10collective6detail29Sm90TmaWarpSpecializedAdapterINS1G_15DefaultEpilogueISJ_SK_SK_NS1F_6thread17LinearCombinationISJ_Li1EffLNS1K_9ScaleType4KindE0ELNS_15FloatRoundStyleE2ESJ_EENS1_15EpilogueDefaultEEEEEvvEEEEvNT_6ParamsE --------------------------
	.section	.text._ZN7cutlass13device_kernelINS_4gemm6kernel13GemmUniversalIN4cute5tupleIJiiiiEEENS1_10collective13CollectiveMmaINS1_37MainloopSm90TmaGmmaWarpSpecializedFP8ILi28ENS5_IJNS4_1CILi1EEENSA_ILi2EEESB_EEENS1_35KernelTmaWarpSpecializedCooperativeEEENS5_IJNSA_ILi128EEESG_NSA_ILi32EEEEEENS_12float_e5m2_tENS5_IJlSB_lEEESJ_SK_NS4_8TiledMMAINS4_8MMA_AtomIJNS4_4SM904GMMA31MMA_64x128x32_F32E5M2E5M2_SS_TNILNSO_7ScaleInE1ELSQ_1EEEEEENS4_6LayoutINS5_IJSC_SB_SB_EEENS5_IJSB_NSA_ILi0EEESV_EEEEENS5_IJNS4_10UnderscoreESY_SY_EEEEENS4_23SM90_TMA_LOAD_MULTICASTENS4_14ComposedLayoutINS4_7SwizzleILi1ELi4ELi3EEENS4_18smem_ptr_flag_bitsILi8EEENST_INS5_IJNSA_ILi8EEESH_EEENS5_IJSH_SB_EEEEEEEvNS4_8identityENS4_13SM90_TMA_LOADES1B_vS1C_EENS_8epilogue10collective6detail29Sm90TmaWarpSpecializedAdapterINS1G_15DefaultEpilogueISJ_SK_SK_NS1F_6thread17LinearCombinationISJ_Li1EffLNS1K_9ScaleType4KindE0ELNS_15FloatRoundStyleE2ESJ_EENS1_15EpilogueDefaultEEEEEvvEEEEvNT_6ParamsE,"ax",@progbits
	.align	128
.text._ZN7cutlass13device_kernelINS_4gemm6kernel13GemmUniversalIN4cute5tupleIJiiiiEEENS1_10collective13CollectiveMmaINS1_37MainloopSm90TmaGmmaWarpSpecializedFP8ILi28ENS5_IJNS4_1CILi1EEENSA_ILi2EEESB_EEENS1_35KernelTmaWarpSpecializedCooperativeEEENS5_IJNSA_ILi128EEESG_NSA_ILi32EEEEEENS_12float_e5m2_tENS5_IJlSB_lEEESJ_SK_NS4_8TiledMMAINS4_8MMA_AtomIJNS4_4SM904GMMA31MMA_64x128x32_F32E5M2E5M2_SS_TNILNSO_7ScaleInE1ELSQ_1EEEEEENS4_6LayoutINS5_IJSC_SB_SB_EEENS5_IJSB_NSA_ILi0EEESV_EEEEENS5_IJNS4_10UnderscoreESY_SY_EEEEENS4_23SM90_TMA_LOAD_MULTICASTENS4_14ComposedLayoutINS4_7SwizzleILi1ELi4ELi3EEENS4_18smem_ptr_flag_bitsILi8EEENST_INS5_IJNSA_ILi8EEESH_EEENS5_IJSH_SB_EEEEEEEvNS4_8identityENS4_13SM90_TMA_LOADES1B_vS1C_EENS_8epilogue10collective6detail29Sm90TmaWarpSpecializedAdapterINS1G_15DefaultEpilogueISJ_SK_SK_NS1F_6thread17LinearCombinationISJ_Li1EffLNS1K_9ScaleType4KindE0ELNS_15FloatRoundStyleE2ESJ_EENS1_15EpilogueDefaultEEEEEvvEEEEvNT_6ParamsE:
        .type           _ZN7cutlass13device_kernelINS_4gemm6kernel13GemmUniversalIN4cute5tupleIJiiiiEEENS1_10collective13CollectiveMmaINS1_37MainloopSm90TmaGmmaWarpSpecializedFP8ILi28ENS5_IJNS4_1CILi1EEENSA_ILi2EEESB_EEENS1_35KernelTmaWarpSpecializedCooperativeEEENS5_IJNSA_ILi128EEESG_NSA_ILi32EEEEEENS_12float_e5m2_tENS5_IJlSB_lEEESJ_SK_NS4_8TiledMMAINS4_8MMA_AtomIJNS4_4SM904GMMA31MMA_64x128x32_F32E5M2E5M2_SS_TNILNSO_7ScaleInE1ELSQ_1EEEEEENS4_6LayoutINS5_IJSC_SB_SB_EEENS5_IJSB_NSA_ILi0EEESV_EEEEENS5_IJNS4_10UnderscoreESY_SY_EEEEENS4_23SM90_TMA_LOAD_MULTICASTENS4_14ComposedLayoutINS4_7SwizzleILi1ELi4ELi3EEENS4_18smem_ptr_flag_bitsILi8EEENST_INS5_IJNSA_ILi8EEESH_EEENS5_IJSH_SB_EEEEEEEvNS4_8identityENS4_13SM90_TMA_LOADES1B_vS1C_EENS_8epilogue10collective6detail29Sm90TmaWarpSpecializedAdapterINS1G_15DefaultEpilogueISJ_SK_SK_NS1F_6thread17LinearCombinationISJ_Li1EffLNS1K_9ScaleType4KindE0ELNS_15FloatRoundStyleE2ESJ_EENS1_15EpilogueDefaultEEEEEvvEEEEvNT_6ParamsE,@function
        .size           _ZN7cutlass13device_kernelINS_4gemm6kernel13GemmUniversalIN4cute5tupleIJiiiiEEENS1_10collective13CollectiveMmaINS1_37MainloopSm90TmaGmmaWarpSpecializedFP8ILi28ENS5_IJNS4_1CILi1EEENSA_ILi2EEESB_EEENS1_35KernelTmaWarpSpecializedCooperativeEEENS5_IJNSA_ILi128EEESG_NSA_ILi32EEEEEENS_12float_e5m2_tENS5_IJlSB_lEEESJ_SK_NS4_8TiledMMAINS4_8MMA_AtomIJNS4_4SM904GMMA31MMA_64x128x32_F32E5M2E5M2_SS_TNILNSO_7ScaleInE1ELSQ_1EEEEEENS4_6LayoutINS5_IJSC_SB_SB_EEENS5_IJSB_NSA_ILi0EEESV_EEEEENS5_IJNS4_10UnderscoreESY_SY_EEEEENS4_23SM90_TMA_LOAD_MULTICASTENS4_14ComposedLayoutINS4_7SwizzleILi1ELi4ELi3EEENS4_18smem_ptr_flag_bitsILi8EEENST_INS5_IJNSA_ILi8EEESH_EEENS5_IJSH_SB_EEEEEEEvNS4_8identityENS4_13SM90_TMA_LOADES1B_vS1C_EENS_8epilogue10collective6detail29Sm90TmaWarpSpecializedAdapterINS1G_15DefaultEpilogueISJ_SK_SK_NS1F_6thread17LinearCombinationISJ_Li1EffLNS1K_9ScaleType4KindE0ELNS_15FloatRoundStyleE2ESJ_EENS1_15EpilogueDefaultEEEEEvvEEEEvNT_6ParamsE,(.L_x_255 - _ZN7cutlass13device_kernelINS_4gemm6kernel13GemmUniversalIN4cute5tupleIJiiiiEEENS1_10collective13CollectiveMmaINS1_37MainloopSm90TmaGmmaWarpSpecializedFP8ILi28ENS5_IJNS4_1CILi1EEENSA_ILi2EEESB_EEENS1_35KernelTmaWarpSpecializedCooperativeEEENS5_IJNSA_ILi128EEESG_NSA_ILi32EEEEEENS_12float_e5m2_tENS5_IJlSB_lEEESJ_SK_NS4_8TiledMMAINS4_8MMA_AtomIJNS4_4SM904GMMA31MMA_64x128x32_F32E5M2E5M2_SS_TNILNSO_7ScaleInE1ELSQ_1EEEEEENS4_6LayoutINS5_IJSC_SB_SB_EEENS5_IJSB_NSA_ILi0EEESV_EEEEENS5_IJNS4_10UnderscoreESY_SY_EEEEENS4_23SM90_TMA_LOAD_MULTICASTENS4_14ComposedLayoutINS4_7SwizzleILi1ELi4ELi3EEENS4_18smem_ptr_flag_bitsILi8EEENST_INS5_IJNSA_ILi8EEESH_EEENS5_IJSH_SB_EEEEEEEvNS4_8identityENS4_13SM90_TMA_LOADES1B_vS1C_EENS_8epilogue10collective6detail29Sm90TmaWarpSpecializedAdapterINS1G_15DefaultEpilogueISJ_SK_SK_NS1F_6thread17LinearCombinationISJ_Li1EffLNS1K_9ScaleType4KindE0ELNS_15FloatRoundStyleE2ESJ_EENS1_15EpilogueDefaultEEEEEvvEEEEvNT_6ParamsE)
        .other          _ZN7cutlass13device_kernelINS_4gemm6kernel13GemmUniversalIN4cute5tupleIJiiiiEEENS1_10collective13CollectiveMmaINS1_37MainloopSm90TmaGmmaWarpSpecializedFP8ILi28ENS5_IJNS4_1CILi1EEENSA_ILi2EEESB_EEENS1_35KernelTmaWarpSpecializedCooperativeEEENS5_IJNSA_ILi128EEESG_NSA_ILi32EEEEEENS_12float_e5m2_tENS5_IJlSB_lEEESJ_SK_NS4_8TiledMMAINS4_8MMA_AtomIJNS4_4SM904GMMA31MMA_64x128x32_F32E5M2E5M2_SS_TNILNSO_7ScaleInE1ELSQ_1EEEEEENS4_6LayoutINS5_IJSC_SB_SB_EEENS5_IJSB_NSA_ILi0EEESV_EEEEENS5_IJNS4_10UnderscoreESY_SY_EEEEENS4_23SM90_TMA_LOAD_MULTICASTENS4_14ComposedLayoutINS4_7SwizzleILi1ELi4ELi3EEENS4_18smem_ptr_flag_bitsILi8EEENST_INS5_IJNSA_ILi8EEESH_EEENS5_IJSH_SB_EEEEEEEvNS4_8identityENS4_13SM90_TMA_LOADES1B_vS1C_EENS_8epilogue10collective6detail29Sm90TmaWarpSpecializedAdapterINS1G_15DefaultEpilogueISJ_SK_SK_NS1F_6thread17LinearCombinationISJ_Li1EffLNS1K_9ScaleType4KindE0ELNS_15FloatRoundStyleE2ESJ_EENS1_15EpilogueDefaultEEEEEvvEEEEvNT_6ParamsE,@"STO_CUDA_ENTRY STV_DEFAULT"
_ZN7cutlass13device_kernelINS_4gemm6kernel13GemmUniversalIN4cute5tupleIJiiiiEEENS1_10collective13CollectiveMmaINS1_37MainloopSm90TmaGmmaWarpSpecializedFP8ILi28ENS5_IJNS4_1CILi1EEENSA_ILi2EEESB_EEENS1_35KernelTmaWarpSpecializedCooperativeEEENS5_IJNSA_ILi128EEESG_NSA_ILi32EEEEEENS_12float_e5m2_tENS5_IJlSB_lEEESJ_SK_NS4_8TiledMMAINS4_8MMA_AtomIJNS4_4SM904GMMA31MMA_64x128x32_F32E5M2E5M2_SS_TNILNSO_7ScaleInE1ELSQ_1EEEEEENS4_6LayoutINS5_IJSC_SB_SB_EEENS5_IJSB_NSA_ILi0EEESV_EEEEENS5_IJNS4_10UnderscoreESY_SY_EEEEENS4_23SM90_TMA_LOAD_MULTICASTENS4_14ComposedLayoutINS4_7SwizzleILi1ELi4ELi3EEENS4_18smem_ptr_flag_bitsILi8EEENST_INS5_IJNSA_ILi8EEESH_EEENS5_IJSH_SB_EEEEEEEvNS4_8identityENS4_13SM90_TMA_LOADES1B_vS1C_EENS_8epilogue10collective6detail29Sm90TmaWarpSpecializedAdapterINS1G_15DefaultEpilogueISJ_SK_SK_NS1F_6thread17LinearCombinationISJ_Li1EffLNS1K_9ScaleType4KindE0ELNS_15FloatRoundStyleE2ESJ_EENS1_15EpilogueDefaultEEEEEvvEEEEvNT_6ParamsE:
[----:B------:R-:W-:Y:S01]  /*0000*/  LDC R1, c[0x0][0x28] ;  /* 0x00000a00ff017b82 */ /* 0x000fe20000000800 */
[----:B------:R-:W0:Y:S01]  /*0010*/  S2R R0, SR_TID.X ;  /* 0x0000000000007919 */ /* 0x000e220000002100 */
[----:B------:R-:W-:Y:S01]  /*0020*/  ELECT P0, URZ, PT ;  /* 0x00000000003f782f */ /* 0x000fe20003800000 */
[----:B------:R-:W-:Y:S01]  /*0030*/  BSSY B0, `(.L_x_0) ;  /* 0x000000f000007945 */ /* 0x000fe20003800000 */
[--C-:B0-----:R-:W-:Y:S02]  /*0040*/  SHF.R.U32.HI R2, RZ, 0x5, R0.reuse ;  /* 0x00000005ff027819 */ /* 0x101fe40000011600 */
[----:B------:R-:W-:-:S03]  /*0050*/  SHF.R.U32.HI R3, RZ, 0x7, R0 ;  /* 0x00000007ff037819 */ /* 0x000fc60000011600 */
[----:B------:R-:W0:Y:S04]  /*0060*/  SHFL.IDX PT, R6, R2, RZ, 0x1f ;  /* 0x00001fff02067589 */ /* 0x000e2800000e0000 */
[----:B------:R1:W2:Y:S01]  /*0070*/  SHFL.IDX PT, R4, R3, RZ, 0x1f ;  /* 0x00001fff03047589 */ /* 0x0002a200000e0000 */
[----:B0-----:R-:W-:-:S13]  /*0080*/  ISETP.NE.OR P0, PT, R6, RZ, !P0 ;  /* 0x000000ff0600720c */ /* 0x001fda0004705670 */
[----:B-12---:R-:W-:Y:S05]  /*0090*/  @P0 BRA `(.L_x_1) ;  /* 0x0000000000200947 */ /* 0x006fea0003800000 */
[----:B------:R-:W-:Y:S02]  /*00a0*/  ULDC.64 UR4, c[0x0][0x198] ;  /* 0x0000660000047ab9 */ /* 0x000fe40000000a00 */
[----:B------:R-:W-:Y:S02]  /*00b0*/  UIADD3 UR6, UP0, UR4, 0xf0, URZ ;  /* 0x000000f004067890 */ /* 0x000fe4000ff1e03f */
[----:B------:R-:W-:Y:S02]  /*00c0*/  UIADD3 UR4, UP1, UR4, 0x1f0, URZ ;  /* 0x000001f004047890 */ /* 0x000fe4000ff3e03f */
[----:B------:R-:W-:Y:S02]  /*00d0*/  UIADD3.X UR7, URZ, UR5, URZ, UP0, !UPT ;  /* 0x000000053f077290 */ /* 0x000fe400087fe43f */
[----:B------:R-:W-:-:S07]  /*00e0*/  UIADD3.X UR5, URZ, UR5, URZ, UP1, !UPT ;  /* 0x000000053f057290 */ /* 0x000fce0008ffe43f */
[----:B------:R0:W-:Y:S02]  /*00f0*/  UTMACCTL.PF [UR6] ;  /* 0x00000000060079b9 */ /* 0x0001e40008040000 */
[----:B------:R0:W-:Y:S02]  /*0100*/  UTMACCTL.PF [UR4] ;  /* 0x00000000040079b9 */ /* 0x0001e40008040000 */
[----:B0-----:R-:W-:Y:S01]  /*0110*/  NOP ;  /* 0x0000000000007918 */ /* 0x001fe20000000000 */
.L_x_1:
[----:B------:R-:W-:Y:S05]  /*0120*/  BSYNC B0 ;  /* 0x0000000000007941 */ /* 0x000fea0003800000 */
.L_x_0:
[----:B------:R-:W0:Y:S02]  /*0130*/  SHFL.IDX PT, R3, R2, RZ, 0x1f ;  /* 0x00001fff02037589 */ /* 0x000e2400000e0000 */
[----:B0-----:R-:W-:-:S13]  /*0140*/  ISETP.NE.AND P0, PT, R3, RZ, PT ;  /* 0x000000ff0300720c */ /* 0x001fda0003f05270 */
[----:B------:R-:W-:Y:S05]  /*0150*/  @P0 BRA `(.L_x_2) ;  /* 0x0000000400240947 */ /* 0x000fea0003800000 */
[----:B------:R-:W-:Y:S01]  /*0160*/  ELECT P0, URZ, PT ;  /* 0x00000000003f782f */ /* 0x000fe20003800000 */
[----:B------:R-:W-:-:S12]  /*0170*/  BSSY B0, `(.L_x_2) ;  /* 0x0000047000007945 */ /* 0x000fd80003800000 */
[----:B------:R-:W-:Y:S05]  /*0180*/  @!P0 BRA `(.L_x_3) ;  /* 0x0000000400148947 */ /* 0x000fea0003800000 */
[----:B------:R-:W0:Y:S01]  /*0190*/  S2UR UR8, SR_CgaCtaId ;  /* 0x00000000000879c3 */ /* 0x000e220000008800 */
[----:B------:R-:W-:Y:S01]  /*01a0*/  UMOV UR4, 0x400 ;  /* 0x0000040000047882 */ /* 0x000fe20000000000 */
[----:B------:R-:W-:Y:S01]  /*01b0*/  UMOV UR5, 0x1 ;  /* 0x0000000100057882 */ /* 0x000fe20000000000 */
[----:B------:R-:W-:Y:S02]  /*01c0*/  UMOV UR6, 0x4 ;  /* 0x0000000400067882 */ /* 0x000fe40000000000 */
[----:B------:R-:W-:-:S04]  /*01d0*/  UIADD3 UR6, -UR6, 0x100000, URZ ;  /* 0x0010000006067890 */ /* 0x000fc8000fffe13f */
[----:B------:R-:W-:Y:S02]  /*01e0*/  USHF.L.U32 UR7, UR6, 0xb, URZ ;  /* 0x0000000b06077899 */ /* 0x000fe4000800063f */
[----:B------:R-:W-:Y:S02]  /*01f0*/  USHF.L.U32 UR6, UR6, 0x1, URZ ;  /* 0x0000000106067899 */ /* 0x000fe4000800063f */
[----:B0-----:R-:W-:Y:S02]  /*0200*/  ULEA UR8, UR8, UR4, 0x18 ;  /* 0x0000000408087291 */ /* 0x001fe4000f8ec03f */
[----:B------:R-:W-:-:S04]  /*0210*/  UIADD3 UR4, -UR5, 0x100000, URZ ;  /* 0x0010000005047890 */ /* 0x000fc8000fffe13f */
[----:B------:R-:W-:Y:S02]  /*0220*/  USHF.L.U32 UR5, UR4, 0xb, URZ ;  /* 0x0000000b04057899 */ /* 0x000fe4000800063f */
[----:B------:R-:W-:Y:S01]  /*0230*/  USHF.L.U32 UR4, UR4, 0x1, URZ ;  /* 0x0000000104047899 */ /* 0x000fe2000800063f */
[----:B------:R-:W0:Y:S11]  /*0240*/  FENCE.VIEW.ASYNC.S ;  /* 0x00000000000073c6 */ /* 0x000e360000000000 */
[----:B0-----:R0:W1:Y:S01]  /*0250*/  SYNCS.EXCH.64 URZ, [UR8], UR4 ;  /* 0x00000004083f75b2 */ /* 0x0010620008000100 */
[----:B------:R0:W2:Y:S01]  /*0260*/  SYNCS.EXCH.64 URZ, [UR8+0xe0], UR6 ;  /* 0x0000e006083f75b2 */ /* 0x0000a20008000100 */
[----:B------:R0:W3:Y:S01]  /*0270*/  SYNCS.EXCH.64 URZ, [UR8+0x8], UR4 ;  /* 0x00000804083f75b2 */ /* 0x0000e20008000100 */
[----:B------:R0:W4:Y:S01]  /*0280*/  SYNCS.EXCH.64 URZ, [UR8+0xe8], UR6 ;  /* 0x0000e806083f75b2 */ /* 0x0001220008000100 */
[----:B------:R0:W0:Y:S01]  /*0290*/  SYNCS.EXCH.64 URZ, [UR8+0x10], UR4 ;  /* 0x00001004083f75b2 */ /* 0x0000220008000100 */
        /* <DEDUP_REMOVED lines=51> */
[----:B-1234-:R-:W-:Y:S01]  /*05d0*/  NOP ;  /* 0x0000000000007918 */ /* 0x01efe20000000000 */
.L_x_3:
[----:B0-----:R-:W-:Y:S05]  /*05e0*/  BSYNC B0 ;  /* 0x0000000000007941 */ /* 0x001fea0003800000 */
.L_x_2:
[----:B------:R-:W0:Y:S01]  /*05f0*/  SHFL.IDX PT, R2, R2, RZ, 0x1f ;  /* 0x00001fff02027589 */ /* 0x000e2200000e0000 */
[----:B------:R-:W-:Y:S01]  /*0600*/  SHF.R.S32.HI R5, RZ, 0x1f, R0 ;  /* 0x0000001fff057819 */ /* 0x000fe20000011400 */
[----:B------:R-:W1:Y:S01]  /*0610*/  S2UR UR8, SR_CTAID.X ;  /* 0x00000000000879c3 */ /* 0x000e620000002500 */
[----:B------:R-:W-:Y:S01]  /*0620*/  ELECT P0, URZ, PT ;  /* 0x00000000003f782f */ /* 0x000fe20003800000 */
[----:B------:R-:W2:Y:S01]  /*0630*/  S2R R8, SR_CTAID.Y ;  /* 0x0000000000087919 */ /* 0x000ea20000002600 */
[----:B------:R-:W-:Y:S01]  /*0640*/  LEA.HI R5, R5, R0, RZ, 0x7 ;  /* 0x0000000005057211 */ /* 0x000fe200078f38ff */
[----:B------:R-:W-:Y:S01]  /*0650*/  ULDC UR4, c[0x0][0x154] ;  /* 0x0000550000047ab9 */ /* 0x000fe20000000800 */
[----:B------:R-:W-:Y:S01]  /*0660*/  NOP ;  /* 0x0000000000007918 */ /* 0x000fe20000000000 */
[----:B------:R-:W-:Y:S01]  /*0670*/  NOP ;  /* 0x0000000000007918 */ /* 0x000fe20000000000 */
[----:B------:R-:W-:Y:S01]  /*0680*/  LOP3.LUT R5, R5, 0xffffff80, RZ, 0xc0, !PT ;  /* 0xffffff8005057812 */ /* 0x000fe200078ec0ff */
[----:B------:R-:W3:Y:S04]  /*0690*/  LDC R14, c[0x0][0x140] ;  /* 0x00005000ff0e7b82 */ /* 0x000ee80000000800 */
[----:B------:R-:W-:-:S04]  /*06a0*/  IMAD.IADD R5, R0, 0x1, -R5 ;  /* 0x0000000100057824 */ /* 0x000fc800078e0a05 */
[----:B------:R-:W4:Y:S01]  /*06b0*/  LDC R19, c[0x0][0x148] ;  /* 0x00005200ff137b82 */ /* 0x000f220000000800 */
[----:B------:R-:W-:Y:S02]  /*06c0*/  SHF.R.S32.HI R10, RZ, 0x1f, R5 ;  /* 0x0000001fff0a7819 */ /* 0x000fe40000011405 */
[----:B------:R-:W-:Y:S02]  /*06d0*/  LOP3.LUT P2, RZ, R5, 0x7, RZ, 0xc0, !PT ;  /* 0x0000000705ff7812 */ /* 0x000fe4000784c0ff */
[----:B------:R-:W-:Y:S02]  /*06e0*/  LEA.HI R10, R10, R5, RZ, 0x3 ;  /* 0x000000050a0a7211 */ /* 0x000fe400078f18ff */
[----:B0-----:R-:W-:Y:S01]  /*06f0*/  ISETP.NE.OR P0, PT, R2, RZ, !P0 ;  /* 0x000000ff0200720c */ /* 0x001fe20004705670 */
[----:B------:R-:W0:Y:S01]  /*0700*/  LDC R12, c[0x0][0x144] ;  /* 0x00005100ff0c7b82 */ /* 0x000e220000000800 */
[--C-:B------:R-:W-:Y:S02]  /*0710*/  SHF.R.S32.HI R2, RZ, 0x3, R10.reuse ;  /* 0x00000003ff027819 */ /* 0x100fe4000001140a */
[----:B------:R-:W-:-:S02]  /*0720*/  SHF.R.S32.HI R7, RZ, 0x1f, R10 ;  /* 0x0000001fff077819 */ /* 0x000fc4000001140a */
[----:B------:R-:W-:Y:S02]  /*0730*/  SHF.R.S32.HI R10, RZ, 0x1f, R3 ;  /* 0x0000001fff0a7819 */ /* 0x000fe40000011403 */
[----:B------:R-:W-:Y:S02]  /*0740*/  LEA.HI R7, R7, R2, RZ, 0x2 ;  /* 0x0000000207077211 */ /* 0x000fe400078f10ff */
[----:B------:R-:W-:Y:S02]  /*0750*/  LEA.HI R10, R10, R3, RZ, 0x2 ;  /* 0x000000030a0a7211 */ /* 0x000fe400078f10ff */
[----:B------:R-:W-:Y:S01]  /*0760*/  LOP3.LUT R7, R7, 0xfffffffc, RZ, 0xc0, !PT ;  /* 0xfffffffc07077812 */ /* 0x000fe200078ec0ff */
[----:B------:R-:W-:Y:S01]  /*0770*/  VOTEU.ALL UP0, P0 ;  /* 0x00000000003f7886 */ /* 0x000fe20000000000 */
[----:B--2---:R-:W-:Y:S01]  /*0780*/  I2FP.F32.U32 R11, R8 ;  /* 0x00000008000b7245 */ /* 0x004fe20000201000 */
[----:B------:R-:W-:Y:S01]  /*0790*/  VOTEU.ALL UP1, P0 ;  /* 0x00000000003f7886 */ /* 0x000fe20000020000 */
[----:B------:R-:W-:Y:S01]  /*07a0*/  LOP3.LUT R10, R10, 0x3ffffffc, RZ, 0xc0, !PT ;  /* 0x3ffffffc0a0a7812 */ /* 0x000fe200078ec0ff */
[----:B------:R-:W-:Y:S01]  /*07b0*/  IMAD.IADD R7, R2, 0x1, -R7 ;  /* 0x0000000102077824 */ /* 0x000fe200078e0a07 */
[----:B------:R-:W2:Y:S01]  /*07c0*/  @!UP0 S2UR UR7, SR_CgaCtaId ;  /* 0x00000000000789c3 */ /* 0x000ea20000008800 */
[----:B-1----:R-:W-:Y:S01]  /*07d0*/  I2FP.F32.U32 R2, UR8 ;  /* 0x0000000800027c45 */ /* 0x002fe20008201000 */
[----:B------:R-:W-:Y:S01]  /*07e0*/  FMUL R13, R11, UR4 ;  /* 0x000000040b0d7c20 */ /* 0x000fe20008400000 */
[----:B------:R-:W-:Y:S01]  /*07f0*/  ULDC UR4, c[0x0][0x150] ;  /* 0x0000540000047ab9 */ /* 0x000fe20000000800 */
[----:B------:R-:W-:Y:S01]  /*0800*/  IMAD.IADD R10, R3, 0x1, -R10 ;  /* 0x00000001030a7824 */ /* 0x000fe200078e0a0a */
[----:B------:R-:W-:Y:S01]  /*0810*/  SHF.R.S32.HI R3, RZ, 0x1f, R6 ;  /* 0x0000001fff037819 */ /* 0x000fe20000011406 */
[----:B------:R-:W-:Y:S01]  /*0820*/  FMUL R11, R2, UR4 ;  /* 0x00000004020b7c20 */ /* 0x000fe20008400000 */
[----:B------:R-:W-:Y:S01]  /*0830*/  UMOV UR4, 0x20 ;  /* 0x0000002000047882 */ /* 0x000fe20000000000 */
[----:B------:R-:W1:Y:S01]  /*0840*/  F2I.U32.TRUNC.NTZ R13, R13 ;  /* 0x0000000d000d7305 */ /* 0x000e62000020f000 */
[----:B------:R-:W-:Y:S01]  /*0850*/  LEA.HI R3, R3, R6, RZ, 0x2 ;  /* 0x0000000603037211 */ /* 0x000fe200078f10ff */
[----:B------:R-:W-:Y:S01]  /*0860*/  IMAD R7, R10, 0x4, R7 ;  /* 0x000000040a077824 */ /* 0x000fe200078e0207 */
[----:B------:R-:W-:Y:S01]  /*0870*/  @!UP0 UMOV UR6, 0x400 ;  /* 0x0000040000068882 */ /* 0x000fe20000000000 */
[----:B------:R-:W-:-:S04]  /*0880*/  @!UP0 UIADD3 UR4, -UR4, 0x100000, URZ ;  /* 0x0010000004048890 */ /* 0x000fc8000fffe13f */
[----:B------:R-:W-:Y:S02]  /*0890*/  @!UP0 USHF.L.U32 UR5, UR4, 0xb, URZ ;  /* 0x0000000b04058899 */ /* 0x000fe4000800063f */
[----:B------:R-:W-:Y:S01]  /*08a0*/  @!UP0 USHF.L.U32 UR4, UR4, 0x1, URZ ;  /* 0x0000000104048899 */ /* 0x000fe2000800063f */
[----:B------:R-:W-:Y:S01]  /*08b0*/  LOP3.LUT R3, R3, 0xfffffffc, RZ, 0xc0, !PT ;  /* 0xfffffffc03037812 */ /* 0x000fe200078ec0ff */
[C---:B------:R-:W-:Y:S01]  /*08c0*/  IMAD.SHL.U32 R2, R7.reuse, 0x4, RZ ;  /* 0x0000000407027824 */ /* 0x040fe200078e00ff */
[----:B---3--:R-:W-:Y:S01]  /*08d0*/  ISETP.EQ.U32.AND P4, PT, R14, 0x1, PT ;  /* 0x000000010e00780c */ /* 0x008fe20003f82070 */
[----:B------:R-:W3:Y:S01]  /*08e0*/  F2I.U32.TRUNC.NTZ R11, R11 ;  /* 0x0000000b000b7305 */ /* 0x000ee2000020f000 */
[----:B------:R-:W-:Y:S02]  /*08f0*/  VIADD R10, R4, 0xffffffff ;  /* 0xffffffff040a7836 */ /* 0x000fe40000000000 */
[----:B------:R-:W-:Y:S01]  /*0900*/  IMAD.IADD R6, R6, 0x1, -R3 ;  /* 0x0000000106067824 */ /* 0x000fe200078e0a03 */
[----:B------:R-:W-:-:S02]  /*0910*/  LOP3.LUT R5, R7, 0xc, R2, 0x78, !PT ;  /* 0x0000000c07057812 */ /* 0x000fc400078e7802 */
[----:B------:R-:W-:Y:S01]  /*0920*/  ISETP.GE.U32.AND P5, PT, R10, 0x2, PT ;  /* 0x000000020a00780c */ /* 0x000fe20003fa6070 */
[----:B-1----:R-:W-:Y:S01]  /*0930*/  IMAD.MOV R20, RZ, RZ, -R13 ;  /* 0x000000ffff147224 */ /* 0x002fe200078e0a0d */
[----:B--2---:R-:W-:Y:S01]  /*0940*/  @!UP0 ULEA UR6, UR7, UR6, 0x18 ;  /* 0x0000000607068291 */ /* 0x004fe2000f8ec03f */
[C---:B------:R-:W-:Y:S01]  /*0950*/  ISETP.NE.AND P1, PT, R6.reuse, 0x3, PT ;  /* 0x000000030600780c */ /* 0x040fe20003f25270 */
[----:B------:R-:W-:Y:S01]  /*0960*/  VOTEU.ALL UP0, P0 ;  /* 0x00000000003f7886 */ /* 0x000fe20000000000 */
[----:B----4-:R-:W-:Y:S01]  /*0970*/  IMAD R2, R19, R20, R8 ;  /* 0x0000001413027224 */ /* 0x010fe200078e0208 */
[----:B------:R-:W-:Y:S02]  /*0980*/  ISETP.LT.U32.AND P0, PT, R5, 0x2, !P2 ;  /* 0x000000020500780c */ /* 0x000fe40005701070 */
[----:B------:R-:W-:Y:S01]  /*0990*/  ISETP.EQ.OR P1, PT, R6, RZ, !P1 ;  /* 0x000000ff0600720c */ /* 0x000fe20004f22670 */
[----:B---3--:R-:W-:Y:S01]  /*09a0*/  IMAD.MOV R11, RZ, RZ, -R11 ;  /* 0x000000ffff0b7224 */ /* 0x008fe200078e0a0b */
[----:B------:R-:W-:-:S02]  /*09b0*/  ISETP.NE.AND P3, PT, R2, R5, PT ;  /* 0x000000050200720c */ /* 0x000fc40003f65270 */
[----:B------:R-:W-:Y:S01]  /*09c0*/  ISETP.EQ.AND P1, PT, R4, RZ, P1 ;  /* 0x000000ff0400720c */ /* 0x000fe20000f22270 */
[----:B0-----:R-:W-:Y:S01]  /*09d0*/  IMAD R11, R12, R11, UR8 ;  /* 0x000000080c0b7e24 */ /* 0x001fe2000f8e020b */
[----:B------:R-:W-:Y:S01]  /*09e0*/  ISETP.NE.AND P2, PT, R4, RZ, PT ;  /* 0x000000ff0400720c */ /* 0x000fe20003f45270 */
[----:B------:R-:W0:Y:S02]  /*09f0*/  FENCE.VIEW.ASYNC.S ;  /* 0x00000000000073c6 */ /* 0x000e240000000000 */
[----:B0-----:R0:W1:Y:S01]  /*0a00*/  @!UP0 SYNCS.EXCH.64 URZ, [UR6+0x1d0], UR4 ;  /* 0x0001d004063f85b2 */ /* 0x0010620008000100 */
[----:B------:R-:W-:Y:S02]  /*0a10*/  SEL R4, RZ, 0x1, !P1 ;  /* 0x00000001ff047807 */ /* 0x000fe40004800000 */
[----:B------:R-:W-:Y:S02]  /*0a20*/  ISETP.EQ.OR P3, PT, R11, RZ, !P3 ;  /* 0x000000ff0b00720c */ /* 0x000fe40005f62670 */
[----:B------:R-:W-:-:S02]  /*0a30*/  SEL R4, R4, 0x2, P5 ;  /* 0x0000000204047807 */ /* 0x000fc40002800000 */
[----:B------:R-:W-:Y:S01]  /*0a40*/  PLOP3.LUT P0, PT, P0, P3, PT, 0x80, 0x0 ;  /* 0x000000000000781c */ /* 0x000fe20000707070 */
[----:B------:R0:W2:Y:S01]  /*0a50*/  @!UP1 SYNCS.EXCH.64 URZ, [UR6+0x1d8], UR4 ;  /* 0x0001d804063f95b2 */ /* 0x0000a20008000100 */
[----:B------:R-:W-:Y:S01]  /*0a60*/  NOP ;  /* 0x0000000000007918 */ /* 0x000fe20000000000 */
[----:B------:R-:W-:Y:S10]  /*0a70*/  @!P4 BRA `(.L_x_4) ;  /* 0x000000000008c947 */ /* 0x000ff40003800000 */
[----:B-12---:R-:W-:Y:S01]  /*0a80*/  UCGABAR_ARV ;  /* 0x00000000000079c7 */ /* 0x006fe20008000000 */
[----:B------:R-:W-:Y:S05]  /*0a90*/  BRA `(.L_x_5) ;  /* 0x0000000000047947 */ /* 0x000fea0003800000 */
.L_x_4:
[----:B-12---:R-:W-:Y:S01]  /*0aa0*/  NOP ;  /* 0x0000000000007918 */ /* 0x006fe20000000000 */
.L_x_5:
[----:B------:R-:W1:Y:S01]  /*0ab0*/  LDC R2, c[0x0][0x65c] ;  /* 0x00019700ff027b82 */ /* 0x000e620000000800 */
[----:B------:R-:W-:Y:S01]  /*0ac0*/  IMAD.MOV.U32 R3, RZ, RZ, RZ ;  /* 0x000000ffff037224 */ /* 0x000fe200078e00ff */
[----:B-1----:R-:W-:Y:S01]  /*0ad0*/  ISETP.NE.AND P3, PT, R2, 0x1, PT ;  /* 0x000000010200780c */ /* 0x002fe20003f65270 */
[----:B------:R-:W-:-:S12]  /*0ae0*/  IMAD.U32 R2, RZ, RZ, UR8 ;  /* 0x00000008ff027e24 */ /* 0x000fd8000f8e00ff */
[----:B------:R-:W1:Y:S01]  /*0af0*/  @P3 LDC R15, c[0x0][0x10] ;  /* 0x00000400ff0f3b82 */ /* 0x000e620000000800 */
[----:B------:R-:W-:Y:S02]  /*0b00*/  @P3 IMAD.MOV.U32 R9, RZ, RZ, RZ ;  /* 0x000000ffff093224 */ /* 0x000fe400078e00ff */
[----:B------:R-:W-:-:S05]  /*0b10*/  @P3 IMAD.MOV.U32 R7, RZ, RZ, RZ ;  /* 0x000000ffff073224 */ /* 0x000fca00078e00ff */
[----:B------:R-:W2:Y:S01]  /*0b20*/  @!P3 LDC R13, c[0x0][0xc] ;  /* 0x00000300ff0dbb82 */ /* 0x000ea20000000800 */
[----:B-1----:R-:W-:-:S04]  /*0b30*/  @P3 IMAD.WIDE.U32 R14, R15, UR8, R8 ;  /* 0x000000080f0e3c25 */ /* 0x002fc8000f8e0008 */
[----:B--2---:R-:W-:-:S04]  /*0b40*/  @!P3 IMAD.WIDE.U32 R12, R8, R13, R2 ;  /* 0x0000000d080cb225 */ /* 0x004fc800078e0002 */
[----:B------:R-:W-:Y:S02]  /*0b50*/  @P3 IMAD.MOV.U32 R2, RZ, RZ, R14 ;  /* 0x000000ffff023224 */ /* 0x000fe400078e000e */
[----:B------:R-:W-:Y:S02]  /*0b60*/  @P3 IMAD.IADD R3, R15, 0x1, R7 ;  /* 0x000000010f033824 */ /* 0x000fe400078e0207 */
[----:B------:R-:W-:Y:S02]  /*0b70*/  @!P3 IMAD.MOV.U32 R2, RZ, RZ, R12 ;  /* 0x000000ffff02b224 */ /* 0x000fe400078e000c */
[----:B------:R-:W-:Y:S01]  /*0b80*/  @!P3 IMAD.MOV.U32 R3, RZ, RZ, R13 ;  /* 0x000000ffff03b224 */ /* 0x000fe200078e000d */
[----:B------:R-:W-:Y:S06]  /*0b90*/  @!P4 BRA `(.L_x_6) ;  /* 0x00000000000cc947 */ /* 0x000fec0003800000 */
[----:B------:R-:W-:Y:S01]  /*0ba0*/  UCGABAR_WAIT ;  /* 0x0000000000007dc7 */ /* 0x000fe20008000000 */
[----:B------:R-:W-:Y:S01]  /*0bb0*/  CCTL.IVALL ;  /* 0x00000000ff00798f */ /* 0x000fe20002000000 */
[----:B------:R-:W-:Y:S05]  /*0bc0*/  BRA `(.L_x_7) ;  /* 0x0000000000047947 */ /* 0x000fea0003800000 */
.L_x_6:
[----:B------:R-:W-:Y:S06]  /*0bd0*/  BAR.SYNC.DEFER_BLOCKING 0x0 ;  /* 0x0000000000007b1d */ /* 0x000fec0000010000 */
.L_x_7:
[----:B------:R-:W-:Y:S05]  /*0be0*/  @!P2 BRA `(.L_x_8) ;  /* 0x000000740008a947 */ /* 0x000fea0003800000 */
[----:B------:R-:W-:-:S13]  /*0bf0*/  ISETP.GT.U32.AND P1, PT, R10, 0x1, PT ;  /* 0x000000010a00780c */ /* 0x000fda0003f24070 */
[----:B0-----:R-:W-:Y:S05]  /*0c00*/  @P1 EXIT ;  /* 0x000000000000194d */ /* 0x001fea0003800000 */
[----:B------:R-:W-:Y:S01]  /*0c10*/  ULDC.64 UR4, c[0x0][0x650] ;  /* 0x0001940000047ab9 */ /* 0x000fe20000000a00 */
[----:B------:R-:W-:Y:S01]  /*0c20*/  PRMT R14, RZ, 0x7610, R14 ;  /* 0x00007610ff0e7816 */ /* 0x000fe2000000000e */
[----:B------:R-:W-:Y:S01]  /*0c30*/  IMAD.MOV.U32 R7, RZ, RZ, -0x1 ;  /* 0xffffffffff077424 */ /* 0x000fe200078e00ff */
[----:B------:R-:W-:Y:S01]  /*0c40*/  ISETP.GE.U32.AND P1, PT, R2, UR4, PT ;  /* 0x0000000402007c0c */ /* 0x000fe2000bf26070 */
[----:B------:R-:W-:Y:S02]  /*0c50*/  IMAD.MOV.U32 R10, RZ, RZ, -0x1 ;  /* 0xffffffffff0a7424 */ /* 0x000fe400078e00ff */
[----:B------:R-:W-:Y:S01]  /*0c60*/  IMAD.MOV.U32 R6, RZ, RZ, -0x1 ;  /* 0xffffffffff067424 */ /* 0x000fe200078e00ff */
[----:B------:R-:W-:-:S13]  /*0c70*/  ISETP.GE.U32.AND.EX P1, PT, R3, UR5, PT, P1 ;  /* 0x0000000503007c0c */ /* 0x000fda000bf26110 */
[----:B------:R-:W-:Y:S05]  /*0c80*/  @P1 BRA `(.L_x_9) ;  /* 0x0000000400281947 */ /* 0x000fea0003800000 */
[----:B------:R-:W0:Y:S01]  /*0c90*/  LDC.64 R22, c[0x0][0x628] ;  /* 0x00018a00ff167b82 */ /* 0x000e220000000a00 */
[----:B------:R-:W-:Y:S02]  /*0ca0*/  IMAD.MOV.U32 R6, RZ, RZ, R2 ;  /* 0x000000ffff067224 */ /* 0x000fe400078e0002 */
[----:B------:R-:W-:-:S05]  /*0cb0*/  IMAD.MOV.U32 R7, RZ, RZ, R3 ;  /* 0x000000ffff077224 */ /* 0x000fca00078e0003 */
[----:B------:R-:W1:Y:S08]  /*0cc0*/  LDC R10, c[0x0][0x630] ;  /* 0x00018c00ff0a7b82 */ /* 0x000e700000000800 */
[----:B------:R-:W2:Y:S01]  /*0cd0*/  LDC.64 R24, c[0x0][0x620] ;  /* 0x00018800ff187b82 */ /* 0x000ea20000000a00 */
[----:B0-----:R-:W-:-:S04]  /*0ce0*/  ISETP.NE.U32.AND P1, PT, R22, RZ, PT ;  /* 0x000000ff1600720c */ /* 0x001fc80003f25070 */
[----:B------:R-:W-:-:S13]  /*0cf0*/  ISETP.NE.AND.EX P1, PT, R23, RZ, PT, P1 ;  /* 0x000000ff1700720c */ /* 0x000fda0003f25310 */
[----:B-12---:R-:W-:Y:S05]  /*0d00*/  @!P1 BRA `(.L_x_10) ;  /* 0x0000000000289947 */ /* 0x006fea0003800000 */
[----:B------:R-:W0:Y:S02]  /*0d10*/  LDC R15, c[0x0][0x634] ;  /* 0x00018d00ff0f7b82 */ /* 0x000e240000000800 */
[----:B0-----:R-:W-:-:S05]  /*0d20*/  IADD3 R15, P1, R2, R15, RZ ;  /* 0x0000000f020f7210 */ /* 0x001fca0007f3e0ff */
[----:B------:R-:W-:-:S04]  /*0d30*/  IMAD.X R17, RZ, RZ, R3, P1 ;  /* 0x000000ffff117224 */ /* 0x000fc800008e0603 */
[----:B------:R-:W-:-:S04]  /*0d40*/  IMAD.WIDE.U32 R6, R17, R22, RZ ;  /* 0x0000001611067225 */ /* 0x000fc800078e00ff */
[----:B------:R-:W-:-:S04]  /*0d50*/  IMAD.WIDE.U32 R12, P1, R15, R23, R6 ;  /* 0x000000170f0c7225 */ /* 0x000fc80007820006 */
[----:B------:R-:W-:-:S04]  /*0d60*/  IMAD.WIDE.U32 R6, R15, R22, RZ ;  /* 0x000000160f067225 */ /* 0x000fc800078e00ff */
[----:B------:R-:W-:Y:S01]  /*0d70*/  IMAD.X R15, RZ, RZ, RZ, P1 ;  /* 0x000000ffff0f7224 */ /* 0x000fe200008e06ff */
[----:B------:R-:W-:Y:S01]  /*0d80*/  IADD3 RZ, P1, R7, R12, RZ ;  /* 0x0000000c07ff7210 */ /* 0x000fe20007f3e0ff */
[----:B------:R-:W-:-:S04]  /*0d90*/  IMAD.MOV.U32 R14, RZ, RZ, R13 ;  /* 0x000000ffff0e7224 */ /* 0x000fc800078e000d */
[----:B------:R-:W-:-:S08]  /*0da0*/  IMAD.WIDE.U32.X R6, R17, R23, R14, P1 ;  /* 0x0000001711067225 */ /* 0x000fd000008e040e */
.L_x_10:
[----:B------:R-:W0:Y:S01]  /*0db0*/  LDC.64 R22, c[0x0][0x640] ;  /* 0x00019000ff167b82 */ /* 0x000e220000000a00 */
[--C-:B------:R-:W-:Y:S01]  /*0dc0*/  SHF.R.U64 R26, R6, R10, R7.reuse ;  /* 0x0000000a061a7219 */ /* 0x100fe20000001207 */
[----:B------:R-:W-:Y:S01]  /*0dd0*/  IMAD R20, R19, R20, R8 ;  /* 0x0000001413147224 */ /* 0x000fe200078e0208 */
[----:B------:R-:W-:Y:S01]  /*0de0*/  SHF.R.U32.HI R6, RZ, R10, R7 ;  /* 0x0000000aff067219 */ /* 0x000fe20000011607 */
[----:B------:R-:W-:Y:S01]  /*0df0*/  IMAD.MOV.U32 R19, RZ, RZ, 0x1 ;  /* 0x00000001ff137424 */ /* 0x000fe200078e00ff */
[----:B------:R-:W-:-:S03]  /*0e00*/  IADD3 R9, P1, RZ, -R26, RZ ;  /* 0x8000001aff097210 */ /* 0x000fc60007f3e0ff */
[----:B------:R-:W1:Y:S02]  /*0e10*/  LDC R12, c[0x0][0x618] ;  /* 0x00018600ff0c7b82 */ /* 0x000e640000000800 */
[----:B------:R-:W-:-:S04]  /*0e20*/  IMAD.X R7, RZ, RZ, ~R6, P1 ;  /* 0x000000ffff077224 */ /* 0x000fc800008e0e06 */
[-C--:B------:R-:W-:Y:S02]  /*0e30*/  IMAD R10, R7, R24.reuse, RZ ;  /* 0x00000018070a7224 */ /* 0x080fe400078e02ff */
[----:B------:R-:W2:Y:S01]  /*0e40*/  LDC R16, c[0x0][0x608] ;  /* 0x00018200ff107b82 */ /* 0x000ea20000000800 */
[----:B------:R-:W-:-:S04]  /*0e50*/  IMAD.WIDE.U32 R6, R9, R24, R2 ;  /* 0x0000001809067225 */ /* 0x000fc800078e0002 */
[----:B------:R-:W-:-:S03]  /*0e60*/  IMAD R9, R9, R25, R10 ;  /* 0x0000001909097224 */ /* 0x000fc600078e020a */
[----:B------:R-:W3:Y:S01]  /*0e70*/  LDC R18, c[0x0][0x658] ;  /* 0x00019600ff127b82 */ /* 0x000ee20000000800 */
[----:B------:R-:W-:Y:S01]  /*0e80*/  IMAD.IADD R7, R7, 0x1, R9 ;  /* 0x0000000107077824 */ /* 0x000fe200078e0209 */
[----:B0-----:R-:W-:Y:S01]  /*0e90*/  ISETP.NE.U32.AND P1, PT, R22, RZ, PT ;  /* 0x000000ff1600720c */ /* 0x001fe20003f25070 */
[----:B------:R-:W-:-:S03]  /*0ea0*/  IMAD.MOV.U32 R9, RZ, RZ, -0x1 ;  /* 0xffffffffff097424 */ /* 0x000fc600078e00ff */
[----:B------:R-:W-:Y:S02]  /*0eb0*/  ISETP.NE.AND.EX P1, PT, R23, RZ, PT, P1 ;  /* 0x000000ff1700720c */ /* 0x000fe40003f25310 */
[----:B------:R-:W0:Y:S01]  /*0ec0*/  LDC R17, c[0x0][0x600] ;  /* 0x00018000ff117b82 */ /* 0x000e220000000800 */
[-CC-:B-1----:R-:W-:Y:S02]  /*0ed0*/  SHF.R.U64 R14, R6, R12.reuse, R7.reuse ;  /* 0x0000000c060e7219 */ /* 0x182fe40000001207 */
[----:B------:R-:W-:-:S05]  /*0ee0*/  SHF.R.U32.HI R7, RZ, R12, R7 ;  /* 0x0000000cff077219 */ /* 0x000fca0000011607 */
[----:B------:R-:W1:Y:S01]  /*0ef0*/  LDC R21, c[0x0][0x648] ;  /* 0x00019200ff157b82 */ /* 0x000e620000000800 */
[-CC-:B--2---:R-:W-:Y:S02]  /*0f00*/  SHF.R.U64 R27, R14, R16.reuse, R7.reuse ;  /* 0x000000100e1b7219 */ /* 0x184fe40000001207 */
[----:B------:R-:W-:-:S05]  /*0f10*/  SHF.R.U32.HI R7, RZ, R16, R7 ;  /* 0x00000010ff077219 */ /* 0x000fca0000011607 */
[----:B------:R-:W2:Y:S01]  /*0f20*/  LDC R25, c[0x0][0x638] ;  /* 0x00018e00ff197b82 */ /* 0x000ea20000000800 */
[-C--:B---3--:R-:W-:Y:S02]  /*0f30*/  SHF.L.U32 R6, R9, R18.reuse, RZ ;  /* 0x0000001209067219 */ /* 0x088fe400000006ff */
[--C-:B------:R-:W-:Y:S02]  /*0f40*/  SHF.R.U64 R16, R27, R18, R7.reuse ;  /* 0x000000121b107219 */ /* 0x100fe40000001207 */
[----:B------:R-:W-:Y:S02]  /*0f50*/  LOP3.LUT R10, RZ, R6, RZ, 0x33, !PT ;  /* 0x00000006ff0a7212 */ /* 0x000fe400078e33ff */
[----:B------:R-:W-:Y:S01]  /*0f60*/  SHF.R.U32.HI R7, RZ, R18, R7 ;  /* 0x00000012ff077219 */ /* 0x000fe20000011607 */
[----:B------:R-:W3:Y:S01]  /*0f70*/  LDC R24, c[0x0][0x610] ;  /* 0x00018400ff187b82 */ /* 0x000ee20000000800 */
[----:B------:R-:W-:Y:S01]  /*0f80*/  IMAD.MOV.U32 R6, RZ, RZ, R16 ;  /* 0x000000ffff067224 */ /* 0x000fe200078e0010 */
[----:B------:R-:W-:Y:S06]  /*0f90*/  @!P1 BRA `(.L_x_11) ;  /* 0x0000000000289947 */ /* 0x000fec0003800000 */
[----:B------:R-:W4:Y:S02]  /*0fa0*/  LDC R13, c[0x0][0x64c] ;  /* 0x00019300ff0d7b82 */ /* 0x000f240000000800 */
[----:B----4-:R-:W-:-:S05]  /*0fb0*/  IADD3 R13, P1, R16, R13, RZ ;  /* 0x0000000d100d7210 */ /* 0x010fca0007f3e0ff */
        /* <DEDUP_REMOVED lines=8> */
.L_x_11:
[----:B-1----:R-:W-:Y:S01]  /*1040*/  SHF.R.U64 R8, R6, R21, R7 ;  /* 0x0000001506087219 */ /* 0x002fe20000001207 */
[----:B0-----:R-:W-:Y:S01]  /*1050*/  VIADD R9, R17, 0xffffffff ;  /* 0xffffffff11097836 */ /* 0x001fe20000000000 */
[----:B------:R-:W-:Y:S02]  /*1060*/  SHF.L.U32 R6, R19, R18, RZ ;  /* 0x0000001213067219 */ /* 0x000fe400000006ff */
[----:B------:R-:W-:Y:S01]  /*1070*/  LOP3.LUT R7, R27, R10, RZ, 0xc0, !PT ;  /* 0x0000000a1b077212 */ /* 0x000fe200078ec0ff */
[----:B------:R-:W-:Y:S01]  /*1080*/  IMAD.MOV R10, RZ, RZ, -R8 ;  /* 0x000000ffff0a7224 */ /* 0x000fe200078e0a08 */
[----:B------:R-:W-:Y:S02]  /*1090*/  SEL R11, R11, R20, !P3 ;  /* 0x000000140b0b7207 */ /* 0x000fe40005800000 */
[----:B------:R-:W-:Y:S01]  /*10a0*/  LOP3.LUT R9, R14, R9, RZ, 0xc0, !PT ;  /* 0x000000090e097212 */ /* 0x000fe200078ec0ff */
[----:B------:R-:W-:Y:S02]  /*10b0*/  IMAD R8, R6, R8, R7 ;  /* 0x0000000806087224 */ /* 0x000fe400078e0207 */
[----:B--2---:R-:W-:-:S02]  /*10c0*/  IMAD R6, R10, R25, R16 ;  /* 0x000000190a067224 */ /* 0x004fc400078e0210 */
[----:B---3--:R-:W-:Y:S02]  /*10d0*/  IMAD R11, R8, R24, R11 ;  /* 0x00000018080b7224 */ /* 0x008fe400078e020b */
[----:B------:R-:W-:Y:S02]  /*10e0*/  IMAD R6, R6, R17, R9 ;  /* 0x0000001106067224 */ /* 0x000fe400078e0209 */
[----:B------:R-:W-:-:S03]  /*10f0*/  IMAD.MOV.U32 R14, RZ, RZ, 0x1 ;  /* 0x00000001ff0e7424 */ /* 0x000fc600078e00ff */
[----:B------:R-:W-:Y:S02]  /*1100*/  SEL R10, R6, R11, !P3 ;  /* 0x0000000b060a7207 */ /* 0x000fe40005800000 */
[----:B------:R-:W-:Y:S01]  /*1110*/  SEL R7, R11, R6, !P3 ;  /* 0x000000060b077207 */ /* 0x000fe20005800000 */
[----:B------:R-:W-:-:S07]  /*1120*/  IMAD.MOV.U32 R6, RZ, RZ, R26 ;  /* 0x000000ffff067224 */ /* 0x000fce00078e001a */
.L_x_9:
[----:B------:R-:W-:-:S08]  /*1130*/  NOP ;  /* 0x0000000000007918 */ /* 0x000fd00000000000 */
[----:B------:R-:W0:Y:S02]  /*1140*/  USETMAXREG.TRY_ALLOC.CTAPOOL UP0, 0xe8 ;  /* 0x000000e8000079c8 */ /* 0x000e240008000600 */
[----:B0-----:R-:W-:-:S13]  /*1150*/  PLOP3.LUT P1, PT, PT, PT, UP0, 0x80, 0x0 ;  /* 0x000000000000781c */ /* 0x001fda0003f2f008 */
[----:B------:R-:W-:Y:S05]  /*1160*/  @!P1 BRA `(.L_x_9) ;  /* 0xfffffffc00f09947 */ /* 0x000fea000383ffff */
[----:B------:R-:W-:Y:S01]  /*1170*/  ULDC.64 UR4, c[0x0][0x598] ;  /* 0x0001660000047ab9 */ /* 0x000fe20000000a00 */
[----:B------:R-:W-:Y:S01]  /*1180*/  ULDC.64 UR18, c[0x0][0x208] ;  /* 0x0000820000127ab9 */ /* 0x000fe20000000a00 */
[----:B------:R-:W-:-:S04]  /*1190*/  ISETP.NE.U32.AND P1, PT, RZ, UR4, PT ;  /* 0x00000004ff007c0c */ /* 0x000fc8000bf25070 */
[----:B------:R-:W-:-:S13]  /*11a0*/  ISETP.NE.AND.EX P1, PT, RZ, UR5, PT, P1 ;  /* 0x00000005ff007c0c */ /* 0x000fda000bf25310 */
[----:B------:R-:W-:Y:S05]  /*11b0*/  @!P1 BRA `(.L_x_12) ;  /* 0x00000000001c9947 */ /* 0x000fea0003800000 */
[----:B------:R-:W0:Y:S02]  /*11c0*/  LDC.64 R8, c[0x0][0x598] ;  /* 0x00016600ff087b82 */ /* 0x000e240000000a00 */
[----:B0-----:R-:W2:Y:S02]  /*11d0*/  LDG.E.64 R8, desc[UR18][R8.64] ;  /* 0x0000001208087981 */ /* 0x001ea4000c1e1b00 */
[----:B--2---:R-:W-:-:S04]  /*11e0*/  ISETP.NE.U32.AND P1, PT, R8, RZ, PT ;  /* 0x000000ff0800720c */ /* 0x004fc80003f25070 */
[----:B------:R-:W-:-:S13]  /*11f0*/  ISETP.NE.AND.EX P1, PT, R9, RZ, PT, P1 ;  /* 0x000000ff0900720c */ /* 0x000fda0003f25310 */
[----:B------:R-:W-:Y:S05]  /*1200*/  @!P1 BRA `(.L_x_12) ;  /* 0x0000000000089947 */ /* 0x000fea0003800000 */
[----:B------:R0:W5:Y:S01]  /*1210*/  LD.E R8, desc[UR18][R8.64] ;  /* 0x0000001208087980 */ /* 0x000162000c101900 */
[----:B------:R-:W-:Y:S05]  /*1220*/  BRA `(.L_x_13) ;  /* 0x0000000000207947 */ /* 0x000fea0003800000 */
.L_x_12:
[----:B------:R-:W-:Y:S02]  /*1230*/  ULDC.64 UR4, c[0x0][0x588] ;  /* 0x0001620000047ab9 */ /* 0x000fe40000000a00 */
[----:B------:R-:W-:-:S04]  /*1240*/  ISETP.NE.U32.AND P1, PT, RZ, UR4, PT ;  /* 0x00000004ff007c0c */ /* 0x000fc8000bf25070 */
[----:B------:R-:W-:-:S13]  /*1250*/  ISETP.NE.AND.EX P1, PT, RZ, UR5, PT, P1 ;  /* 0x00000005ff007c0c */ /* 0x000fda000bf25310 */
[----:B------:R-:W-:Y:S05]  /*1260*/  @!P1 BRA `(.L_x_14) ;  /* 0x00000000000c9947 */ /* 0x000fea0003800000 */
[----:B------:R-:W0:Y:S02]  /*1270*/  LDC.64 R8, c[0x0][0x588] ;  /* 0x00016200ff087b82 */ /* 0x000e240000000a00 */
[----:B0-----:R1:W5:Y:S01]  /*1280*/  LDG.E R8, desc[UR18][R8.64] ;  /* 0x0000001208087981 */ /* 0x001362000c1e1900 */
[----:B------:R-:W-:Y:S05]  /*1290*/  BRA `(.L_x_13) ;  /* 0x0000000000047947 */ /* 0x000fea0003800000 */
.L_x_14:
[----:B------:R-:W2:Y:S02]  /*12a0*/  LDC R8, c[0x0][0x580] ;  /* 0x00016000ff087b82 */ /* 0x000ea40000000800 */
.L_x_13:
[----:B------:R-:W-:Y:S02]  /*12b0*/  ULDC.64 UR4, c[0x0][0x5a0] ;  /* 0x0001680000047ab9 */ /* 0x000fe40000000a00 */
[----:B------:R-:W-:-:S04]  /*12c0*/  ISETP.NE.U32.AND P1, PT, RZ, UR4, PT ;  /* 0x00000004ff007c0c */ /* 0x000fc8000bf25070 */
[----:B------:R-:W-:-:S13]  /*12d0*/  ISETP.NE.AND.EX P1, PT, RZ, UR5, PT, P1 ;  /* 0x00000005ff007c0c */ /* 0x000fda000bf25310 */
[----:B------:R-:W-:Y:S05]  /*12e0*/  @!P1 BRA `(.L_x_15) ;  /* 0x00000000001c9947 */ /* 0x000fea0003800000 */
[----:B------:R-:W3:Y:S02]  /*12f0*/  LDC.64 R12, c[0x0][0x5a0] ;  /* 0x00016800ff0c7b82 */ /* 0x000ee40000000a00 */
[----:B---3--:R-:W3:Y:S02]  /*1300*/  LDG.E.64 R12, desc[UR18][R12.64] ;  /* 0x000000120c0c7981 */ /* 0x008ee4000c1e1b00 */
[----:B---3--:R-:W-:-:S04]  /*1310*/  ISETP.NE.U32.AND P1, PT, R12, RZ, PT ;  /* 0x000000ff0c00720c */ /* 0x008fc80003f25070 */
[----:B------:R-:W-:-:S13]  /*1320*/  ISETP.NE.AND.EX P1, PT, R13, RZ, PT, P1 ;  /* 0x000000ff0d00720c */ /* 0x000fda0003f25310 */
[----:B------:R-:W-:Y:S05]  /*1330*/  @!P1 BRA `(.L_x_15) ;  /* 0x0000000000089947 */ /* 0x000fea0003800000 */
[----:B01----:R0:W5:Y:S01]  /*1340*/  LD.E R9, desc[UR18][R12.64] ;  /* 0x000000120c097980 */ /* 0x003162000c101900 */
[----:B------:R-:W-:Y:S05]  /*1350*/  BRA `(.L_x_16) ;  /* 0x0000000000207947 */ /* 0x000fea0003800000 */
.L_x_15:
[----:B------:R-:W-:Y:S02]  /*1360*/  ULDC.64 UR4, c[0x0][0x590] ;  /* 0x0001640000047ab9 */ /* 0x000fe40000000a00 */
[----:B------:R-:W-:-:S04]  /*1370*/  ISETP.NE.U32.AND P1, PT, RZ, UR4, PT ;  /* 0x00000004ff007c0c */ /* 0x000fc8000bf25070 */
[----:B------:R-:W-:-:S13]  /*1380*/  ISETP.NE.AND.EX P1, PT, RZ, UR5, PT, P1 ;  /* 0x00000005ff007c0c */ /* 0x000fda000bf25310 */
[----:B------:R-:W-:Y:S05]  /*1390*/  @!P1 BRA `(.L_x_17) ;  /* 0x00000000000c9947 */ /* 0x000fea0003800000 */
[----:B------:R-:W0:Y:S02]  /*13a0*/  LDC.64 R12, c[0x0][0x590] ;  /* 0x00016400ff0c7b82 */ /* 0x000e240000000a00 */
[----:B01----:R1:W5:Y:S01]  /*13b0*/  LDG.E R9, desc[UR18][R12.64] ;  /* 0x000000120c097981 */ /* 0x003362000c1e1900 */
[----:B------:R-:W-:Y:S05]  /*13c0*/  BRA `(.L_x_16) ;  /* 0x0000000000047947 */ /* 0x000fea0003800000 */
.L_x_17:
[----:B01----:R-:W3:Y:S02]  /*13d0*/  LDC R9, c[0x0][0x584] ;  /* 0x00016100ff097b82 */ /* 0x003ee40000000800 */
.L_x_16:
[----:B------:R-:W-:-:S13]  /*13e0*/  LOP3.LUT P1, RZ, R14, 0xff, RZ, 0xc0, !PT ;  /* 0x000000ff0eff7812 */ /* 0x000fda000782c0ff */
[----:B------:R-:W-:Y:S05]  /*13f0*/  @!P1 EXIT ;  /* 0x000000000000994d */ /* 0x000fea0003800000 */
[----:B------:R-:W-:Y:S01]  /*1400*/  ULDC UR4, c[0x0][0x28c] ;  /* 0x0000a30000047ab9 */ /* 0x000fe20000000800 */
[----:B------:R-:W-:Y:S01]  /*1410*/  LOP3.LUT R143, R4, 0x1, RZ, 0xfc, !PT ;  /* 0x00000001048f7812 */ /* 0x000fe200078efcff */
[----:B------:R-:W-:-:S04]  /*1420*/  UIADD3 UR4, UR4, 0x1f, URZ ;  /* 0x0000001f04047890 */ /* 0x000fc8000fffe03f */
[----:B------:R-:W-:-:S04]  /*1430*/  USHF.R.S32.HI UR5, URZ, 0x1f, UR4 ;  /* 0x0000001f3f057899 */ /* 0x000fc80008011404 */
[----:B------:R-:W-:-:S03]  /*1440*/  ULEA.HI UR5, UR5, UR4, URZ, 0x5 ;  /* 0x0000000405057291 */ /* 0x000fc6000f8f283f */
[----:B------:R-:W-:Y:S01]  /*1450*/  UMOV UR4, URZ ;  /* 0x0000003f00047c82 */ /* 0x000fe20008000000 */
[----:B------:R-:W-:-:S03]  /*1460*/  USHF.R.S32.HI UR9, URZ, 0x5, UR5 ;  /* 0x000000053f097899 */ /* 0x000fc60008011405 */
[----:B------:R-:W-:-:S09]  /*1470*/  UMOV UR5, URZ ;  /* 0x0000003f00057c82 */ /* 0x000fd20008000000 */
.L_x_172:
[----:B------:R-:W-:Y:S01]  /*1480*/  LOP3.LUT R11, R0, 0x80, RZ, 0xc0, !PT ;  /* 0x00000080000b7812 */ /* 0x000fe200078ec0ff */
[----:B------:R-:W4:Y:S01]  /*1490*/  S2UR UR13, SR_CgaCtaId ;  /* 0x00000000000d79c3 */ /* 0x000f220000008800 */
[----:B------:R-:W-:Y:S01]  /*14a0*/  UMOV UR12, 0x400 ;  /* 0x00000400000c7882 */ /* 0x000fe20000000000 */
[----:B------:R-:W-:Y:S01]  /*14b0*/  UMOV UR6, URZ ;  /* 0x0000003f00067c82 */ /* 0x000fe20008000000 */
[----:B------:R-:W-:Y:S01]  /*14c0*/  SHF.R.U32.HI R11, RZ, 0x7, R11 ;  /* 0x00000007ff0b7819 */ /* 0x000fe2000001160b */
[----:B------:R-:W-:Y:S01]  /*14d0*/  UMOV UR7, URZ ;  /* 0x0000003f00077c82 */ /* 0x000fe20008000000 */
[----:B------:R-:W-:Y:S01]  /*14e0*/  UMOV UR16, UR5 ;  /* 0x0000000500107c82 */ /* 0x000fe20008000000 */
[----:B------:R-:W-:Y:S02]  /*14f0*/  CS2R R16, SRZ ;  /* 0x0000000000107805 */ /* 0x000fe4000001ff00 */
[----:B------:R-:W-:Y:S01]  /*1500*/  CS2R R14, SRZ ;  /* 0x00000000000e7805 */ /* 0x000fe2000001ff00 */
[----:B01----:R-:W0:Y:S01]  /*1510*/  LDC R12, c[0x0][0x28c] ;  /* 0x0000a300ff0c7b82 */ /* 0x003e220000000800 */
[----:B------:R-:W1:Y:S01]  /*1520*/  SHFL.IDX PT, R11, R11, RZ, 0x1f ;  /* 0x00001fff0b0b7589 */ /* 0x000e6200000e0000 */
[----:B------:R-:W-:-:S02]  /*1530*/  CS2R R18, SRZ ;  /* 0x0000000000127805 */ /* 0x000fc4000001ff00 */
[----:B------:R-:W-:Y:S02]  /*1540*/  CS2R R20, SRZ ;  /* 0x0000000000147805 */ /* 0x000fe4000001ff00 */
[----:B------:R-:W-:Y:S02]  /*1550*/  CS2R R22, SRZ ;  /* 0x0000000000167805 */ /* 0x000fe4000001ff00 */
[----:B------:R-:W-:Y:S02]  /*1560*/  CS2R R88, SRZ ;  /* 0x0000000000587805 */ /* 0x000fe4000001ff00 */
[----:B------:R-:W-:Y:S02]  /*1570*/  CS2R R90, SRZ ;  /* 0x00000000005a7805 */ /* 0x000fe4000001ff00 */
[----:B------:R-:W-:Y:S02]  /*1580*/  CS2R R92, SRZ ;  /* 0x00000000005c7805 */ /* 0x000fe4000001ff00 */
        /* <DEDUP_REMOVED lines=16> */
[----:B0-----:R-:W-:Y:S02]  /*1690*/  ISETP.GE.AND P1, PT, R12, 0x1, PT ;  /* 0x000000010c00780c */ /* 0x001fe40003f26270 */
[----:B------:R-:W-:Y:S02]  /*16a0*/  CS2R R126, SRZ ;  /* 0x00000000007e7805 */ /* 0x000fe4000001ff00 */
[----:B-1----:R-:W-:-:S02]  /*16b0*/  R2UR UR8, R11 ;  /* 0x000000000b0872ca */ /* 0x002fc400000e0000 */
[----:B------:R-:W-:Y:S02]  /*16c0*/  CS2R R128, SRZ ;  /* 0x0000000000807805 */ /* 0x000fe4000001ff00 */
[----:B------:R-:W-:Y:S02]  /*16d0*/  CS2R R130, SRZ ;  /* 0x0000000000827805 */ /* 0x000fe4000001ff00 */
[----:B------:R-:W-:Y:S02]  /*16e0*/  CS2R R132, SRZ ;  /* 0x0000000000847805 */ /* 0x000fe4000001ff00 */
[----:B------:R-:W-:Y:S02]  /*16f0*/  CS2R R134, SRZ ;  /* 0x0000000000867805 */ /* 0x000fe4000001ff00 */
[----:B------:R-:W-:Y:S02]  /*1700*/  CS2R R136, SRZ ;  /* 0x0000000000887805 */ /* 0x000fe4000001ff00 */
[----:B------:R-:W-:-:S02]  /*1710*/  CS2R R138, SRZ ;  /* 0x00000000008a7805 */ /* 0x000fc4000001ff00 */
[----:B------:R-:W-:Y:S01]  /*1720*/  CS2R R140, SRZ ;  /* 0x00000000008c7805 */ /* 0x000fe2000001ff00 */
[----:B------:R-:W-:Y:S01]  /*1730*/  IMAD.U32 R144, RZ, RZ, UR4 ;  /* 0x00000004ff907e24 */ /* 0x000fe2000f8e00ff */
[----:B--23--:R-:W-:Y:S02]  /*1740*/  CS2R R24, SRZ ;  /* 0x0000000000187805 */ /* 0x00cfe4000001ff00 */
[----:B------:R-:W-:Y:S02]  /*1750*/  CS2R R26, SRZ ;  /* 0x00000000001a7805 */ /* 0x000fe4000001ff00 */
[----:B------:R-:W-:Y:S02]  /*1760*/  CS2R R28, SRZ ;  /* 0x00000000001c7805 */ /* 0x000fe4000001ff00 */
[----:B------:R-:W-:Y:S01]  /*1770*/  CS2R R30, SRZ ;  /* 0x00000000001e7805 */ /* 0x000fe2000001ff00 */
[----:B------:R-:W-:Y:S01]  /*1780*/  ULEA.HI UR10, UR8, UR8, URZ, 0x1 ;  /* 0x00000008080a7291 */ /* 0x000fe2000f8f083f */
[----:B------:R-:W-:-:S02]  /*1790*/  CS2R R32, SRZ ;  /* 0x0000000000207805 */ /* 0x000fc4000001ff00 */
[----:B------:R-:W-:Y:S02]  /*17a0*/  CS2R R34, SRZ ;  /* 0x0000000000227805 */ /* 0x000fe4000001ff00 */
[----:B------:R-:W-:Y:S01]  /*17b0*/  CS2R R36, SRZ ;  /* 0x0000000000247805 */ /* 0x000fe2000001ff00 */
[----:B------:R-:W-:Y:S01]  /*17c0*/  ULOP3.LUT UR11, UR10, 0x1ffffe, URZ, 0xc0, !UPT ;  /* 0x001ffffe0a0b7892 */ /* 0x000fe2000f8ec03f */
[----:B------:R-:W-:Y:S01]  /*17d0*/  CS2R R38, SRZ ;  /* 0x0000000000267805 */ /* 0x000fe2000001ff00 */
[----:B----4-:R-:W-:Y:S01]  /*17e0*/  ULEA UR10, UR13, UR12, 0x18 ;  /* 0x0000000c0d0a7291 */ /* 0x010fe2000f8ec03f */
[----:B------:R-:W-:Y:S01]  /*17f0*/  CS2R R40, SRZ ;  /* 0x0000000000287805 */ /* 0x000fe2000001ff00 */
[----:B------:R-:W-:Y:S01]  /*1800*/  UIADD3 UR11, UR8, -UR11, URZ ;  /* 0x8000000b080b7290 */ /* 0x000fe2000fffe03f */
[----:B------:R-:W-:Y:S02]  /*1810*/  CS2R R42, SRZ ;  /* 0x00000000002a7805 */ /* 0x000fe4000001ff00 */
[----:B------:R-:W-:Y:S01]  /*1820*/  CS2R R44, SRZ ;  /* 0x00000000002c7805 */ /* 0x000fe2000001ff00 */
[----:B------:R-:W-:Y:S01]  /*1830*/  UMOV UR8, URZ ;  /* 0x0000003f00087c82 */ /* 0x000fe20008000000 */
[----:B------:R-:W-:Y:S01]  /*1840*/  ULEA UR11, UR11, UR10, 0xb ;  /* 0x0000000a0b0b7291 */ /* 0x000fe2000f8e583f */
[----:B------:R-:W-:-:S02]  /*1850*/  CS2R R46, SRZ ;  /* 0x00000000002e7805 */ /* 0x000fc4000001ff00 */
[----:B------:R-:W-:Y:S02]  /*1860*/  CS2R R48, SRZ ;  /* 0x0000000000307805 */ /* 0x000fe4000001ff00 */
[----:B------:R-:W-:Y:S01]  /*1870*/  CS2R R50, SRZ ;  /* 0x0000000000327805 */ /* 0x000fe2000001ff00 */
[----:B------:R-:W-:Y:S01]  /*1880*/  UIADD3 UR11, UR11, 0x280, URZ ;  /* 0x000002800b0b7890 */ /* 0x000fe2000fffe03f */
[----:B------:R-:W-:Y:S02]  /*1890*/  CS2R R52, SRZ ;  /* 0x0000000000347805 */ /* 0x000fe4000001ff00 */
[----:B------:R-:W-:Y:S02]  /*18a0*/  CS2R R54, SRZ ;  /* 0x0000000000367805 */ /* 0x000fe4000001ff00 */
[----:B------:R-:W-:Y:S01]  /*18b0*/  CS2R R56, SRZ ;  /* 0x0000000000387805 */ /* 0x000fe2000001ff00 */
[----:B------:R-:W-:Y:S01]  /*18c0*/  USHF.R.U32.HI UR11, URZ, 0x4, UR11 ;  /* 0x000000043f0b7899 */ /* 0x000fe2000801160b */
[----:B------:R-:W-:-:S02]  /*18d0*/  CS2R R58, SRZ ;  /* 0x00000000003a7805 */ /* 0x000fc4000001ff00 */
[----:B------:R-:W-:Y:S02]  /*18e0*/  CS2R R60, SRZ ;  /* 0x00000000003c7805 */ /* 0x000fe4000001ff00 */
[----:B------:R-:W-:Y:S01]  /*18f0*/  CS2R R62, SRZ ;  /* 0x00000000003e7805 */ /* 0x000fe2000001ff00 */
[----:B------:R-:W-:Y:S01]  /*1900*/  ULOP3.LUT UR11, UR11, 0x3fff, URZ, 0xc0, !UPT ;  /* 0x00003fff0b0b7892 */ /* 0x000fe2000f8ec03f */
        /* <DEDUP_REMOVED lines=11> */
[----:B------:R-:W-:Y:S01]  /*19c0*/  CS2R R86, SRZ ;  /* 0x0000000000567805 */ /* 0x000fe2000001ff00 */
[----:B------:R-:W-:Y:S06]  /*19d0*/  @!P1 BRA `(.L_x_18) ;  /* 0x0000000800189947 */ /* 0x000fec0003800000 */
[----:B------:R-:W-:-:S13]  /*19e0*/  ISETP.NE.AND P2, PT, R143, 0x3, PT ;  /* 0x000000038f00780c */ /* 0x000fda0003f45270 */
[----:B------:R-:W-:Y:S05]  /*19f0*/  @!P2 BRA `(.L_x_19) ;  /* 0x000000000004a947 */ /* 0x000fea0003800000 */
[----:B------:R-:W-:Y:S01]  /*1a00*/  BPT.TRAP 0x1 ;  /* 0x000000040000795c */ /* 0x000fe20000300000 */
.L_x_19:
[----:B------:R-:W-:Y:S01]  /*1a10*/  ULEA UR6, UR5, UR10, 0x3 ;  /* 0x0000000a05067291 */ /* 0x000fe2000f8e183f */
[----:B------:R-:W-:-:S05]  /*1a20*/  IMAD.U32 R11, RZ, RZ, UR4 ;  /* 0x00000004ff0b7e24 */ /* 0x000fca000f8e00ff */
[----:B------:R-:W-:-:S04]  /*1a30*/  SHF.L.U32 R11, R11, 0x1f, RZ ;  /* 0x0000001f0b0b7819 */ /* 0x000fc800000006ff */
[----:B------:R0:W1:Y:S01]  /*1a40*/  SYNCS.PHASECHK.TRANS64.TRYWAIT P1, [UR6], R11 ;  /* 0x0000000bff0075a7 */ /* 0x0000620008020146 */
[----:B------:R-:W-:Y:S05]  /*1a50*/  @!P2 BRA `(.L_x_20) ;  /* 0x000000000004a947 */ /* 0x000fea0003800000 */
[----:B------:R-:W-:Y:S01]  /*1a60*/  BPT.TRAP 0x1 ;  /* 0x000000040000795c */ /* 0x000fe20000300000 */
.L_x_20:
[----:B-1----:R-:W-:Y:S05]  /*1a70*/  @P1 BRA `(.L_x_21) ;  /* 0x0000000000081947 */ /* 0x002fea0003800000 */
[----:B------:R-:W1:Y:S02]  /*1a80*/  SYNCS.PHASECHK.TRANS64.TRYWAIT P1, [UR6], R11 ;  /* 0x0000000bff0075a7 */ /* 0x000e640008020146 */
[----:B-1----:R-:W-:Y:S05]  /*1a90*/  @!P1 BRA `(.L_x_22) ;  /* 0x0000008800149947 */ /* 0x002fea0003800000 */
.L_x_21:
[----:B------:R-:W-:Y:S01]  /*1aa0*/  UIADD3 UR6, UR10, 0x1c280, URZ ;  /* 0x0001c2800a067890 */ /* 0x000fe2000fffe03f */
[----:B------:R-:W-:Y:S01]  /*1ab0*/  WARPGROUP.ARRIVE ;  /* 0x00000000000079c5 */ /* 0x000fe20000000000 */
[----:B------:R-:W-:Y:S01]  /*1ac0*/  ULDC UR7, c[0x0][0x50c] ;  /* 0x0001430000077ab9 */ /* 0x000fe20000000800 */
[----:B------:R-:W-:Y:S01]  /*1ad0*/  ULOP3.LUT UR12, UR11, 0x10000, URZ, 0xfc, !UPT ;  /* 0x000100000b0c7892 */ /* 0x000fe2000f8efc3f */
[----:B------:R-:W-:Y:S01]  /*1ae0*/  CS2R R16, SRZ ;  /* 0x0000000000107805 */ /* 0x000fe2000001ff00 */
[----:B------:R-:W-:Y:S01]  /*1af0*/  UISETP.NE.AND UP0, UPT, UR7, 0x1, UPT ;  /* 0x000000010700788c */ /* 0x000fe2000bf05270 */
[----:B------:R-:W-:Y:S01]  /*1b00*/  CS2R R14, SRZ ;  /* 0x00000000000e7805 */ /* 0x000fe2000001ff00 */
[----:B------:R-:W-:Y:S01]  /*1b10*/  USHF.R.U32.HI UR6, URZ, 0x4, UR6 ;  /* 0x000000043f067899 */ /* 0x000fe20008011606 */
[----:B------:R-:W-:Y:S01]  /*1b20*/  CS2R R18, SRZ ;  /* 0x0000000000127805 */ /* 0x000fe2000001ff00 */
[----:B------:R-:W-:Y:S01]  /*1b30*/  USEL UR7, URZ, 0x1, UP0 ;  /* 0x000000013f077887 */ /* 0x000fe20008000000 */
[----:B------:R-:W-:Y:S01]  /*1b40*/  CS2R R20, SRZ ;  /* 0x0000000000147805 */ /* 0x000fe2000001ff00 */
[----:B------:R-:W-:Y:S01]  /*1b50*/  ULOP3.LUT UR6, UR6, 0x3fff, URZ, 0xc0, !UPT ;  /* 0x00003fff06067892 */ /* 0x000fe2000f8ec03f */
[----:B------:R-:W-:Y:S01]  /*1b60*/  CS2R R22, SRZ ;  /* 0x0000000000167805 */ /* 0x000fe2000001ff00 */
[----:B------:R-:W-:Y:S01]  /*1b70*/  ULEA UR12, UR5, UR12, 0x8 ;  /* 0x0000000c050c7291 */ /* 0x000fe2000f8e403f */
[----:B------:R-:W-:Y:S01]  /*1b80*/  CS2R R88, SRZ ;  /* 0x0000000000587805 */ /* 0x000fe2000001ff00 */
[----:B------:R-:W-:Y:S01]  /*1b90*/  ULOP3.LUT UR6, UR6, 0x10000, URZ, 0xfc, !UPT ;  /* 0x0001000006067892 */ /* 0x000fe2000f8efc3f */
[----:B------:R-:W-:Y:S01]  /*1ba0*/  ISETP.NE.AND P1, PT, RZ, UR7, PT ;  /* 0x00000007ff007c0c */ /* 0x000fe2000bf25270 */
[----:B------:R-:W-:Y:S01]  /*1bb0*/  UMOV UR13, 0xc0000010 ;  /* 0xc0000010000d7882 */ /* 0x000fe20000000000 */
[----:B------:R-:W-:Y:S01]  /*1bc0*/  UMOV UR15, 0xc0000010 ;  /* 0xc0000010000f7882 */ /* 0x000fe20000000000 */
[----:B------:R-:W-:Y:S01]  /*1bd0*/  ULEA UR14, UR5, UR6, 0x8 ;  /* 0x00000006050e7291 */ /* 0x000fe2000f8e403f */
[----:B------:R-:W-:-:S02]  /*1be0*/  CS2R R90, SRZ ;  /* 0x00000000005a7805 */ /* 0x000fc4000001ff00 */
[----:B------:R-:W-:Y:S01]  /*1bf0*/  CS2R R92, SRZ ;  /* 0x00000000005c7805 */ /* 0x000fe2000001ff00 */
[----:B------:R-:W-:Y:S01]  /*1c00*/  UMOV UR6, 0x1 ;  /* 0x0000000100067882 */ /* 0x000fe20000000000 */
[----:B------:R-:W-:Y:S02]  /*1c10*/  CS2R R94, SRZ ;  /* 0x00000000005e7805 */ /* 0x000fe4000001ff00 */
[----:B------:R-:W-:Y:S02]  /*1c20*/  CS2R R96, SRZ ;  /* 0x0000000000607805 */ /* 0x000fe4000001ff00 */
[----:B------:R-:W-:Y:S02]  /*1c30*/  CS2R R98, SRZ ;  /* 0x0000000000627805 */ /* 0x000fe4000001ff00 */
[----:B------:R-:W-:Y:S02]  /*1c40*/  CS2R R100, SRZ ;  /* 0x0000000000647805 */ /* 0x000fe4000001ff00 */
[----:B------:R-:W-:Y:S01]  /*1c50*/  CS2R R102, SRZ ;  /* 0x0000000000667805 */ /* 0x000fe2000001ff00 */
[----:B------:R-:W-:Y:S01]  /*1c60*/  QGMMA.64x128x32.F32.E5M2.E5M2 R24, gdesc[UR12], RZ, !UPT, gsb0 ;  /* 0x01e000000c1879f3 */ /* 0x000fe2000c0038ff */
        /* <DEDUP_REMOVED lines=18> */
[----:B------:R-:W-:Y:S01]  /*1d90*/  CS2R R140, SRZ ;  /* 0x00000000008c7805 */ /* 0x000fe2000001ff00 */
[----:B------:R-:W-:Y:S06]  /*1da0*/  @!P1 BRA `(.L_x_23) ;  /* 0x0000000400089947 */ /* 0x000fec0003800000 */
[----:B------:R-:W-:Y:S02]  /*1db0*/  WARPGROUP.DEPBAR.LE gsb0, 0x0 ;  /* 0x00008000000079c5 */ /* 0x000fe40000010000 */
[----:B------:R-:W-:-:S01]  /*1dc0*/  FADD R141, RZ, R24 ;  /* 0x00000018ff8d7221 */ /* 0x000fc20000000000 */
[----:B------:R-:W-:Y:S01]  /*1dd0*/  FADD R140, RZ, R25 ;  /* 0x00000019ff8c7221 */ /* 0x000fe20000000000 */
        /* <DEDUP_REMOVED lines=62> */
[----:B------:R-:W-:-:S06]  /*21c0*/  UMOV UR6, URZ ;  /* 0x0000003f00067c82 */ /* 0x000fcc0008000000 */
.L_x_23:
[----:B------:R-:W-:-:S04]  /*21d0*/  UIADD3 UR16, UR5, 0x1, URZ ;  /* 0x0000000105107890 */ /* 0x000fc8000fffe03f */
[----:B------:R-:W-:-:S04]  /*21e0*/  UISETP.NE.AND UP0, UPT, UR16, 0x1c, UPT ;  /* 0x0000001c1000788c */ /* 0x000fc8000bf05270 */
[----:B------:R-:W-:Y:S02]  /*21f0*/  USEL UR8, URZ, 0x1, UP0 ;  /* 0x000000013f087887 */ /* 0x000fe40008000000 */
[----:B------:R-:W-:Y:S02]  /*2200*/  USEL UR16, UR16, URZ, UP0 ;  /* 0x0000003f10107287 */ /* 0x000fe40008000000 */
[----:B------:R-:W-:-:S06]  /*2210*/  ULOP3.LUT UR8, UR4, UR8, URZ, 0x3c, !UPT ;  /* 0x0000000804087292 */ /* 0x000fcc000f8e3c3f */
[----:B------:R-:W-:Y:S01]  /*2220*/  IMAD.U32 R144, RZ, RZ, UR8 ;  /* 0x00000008ff907e24 */ /* 0x000fe2000f8e00ff */
[----:B------:R-:W-:-:S06]  /*2230*/  UMOV UR8, 0x1 ;  /* 0x0000000100087882 */ /* 0x000fcc0000000000 */
.L_x_18:
[----:B------:R-:W-:-:S04]  /*2240*/  UISETP.LT.AND UP0, UPT, UR9, 0x1, UPT ;  /* 0x000000010900788c */ /* 0x000fc8000bf01270 */
[----:B------:R-:W-:-:S04]  /*2250*/  USEL UR12, UR9, 0x1, UP0 ;  /* 0x00000001090c7887 */ /* 0x000fc80008000000 */
[----:B------:R-:W-:-:S04]  /*2260*/  UIADD3 UR12, UR9, -UR12, URZ ;  /* 0x8000000c090c7290 */ /* 0x000fc8000fffe03f */
[----:B------:R-:W-:-:S06]  /*2270*/  UISETP.GE.AND UP0, UPT, UR12, 0x1, UPT ;  /* 0x000000010c00788c */ /* 0x000fcc000bf06270 */
[----:B------:R-:W-:-:S13]  /*2280*/  PLOP3.LUT P1, PT, PT, PT, UP0, 0x80, 0x0 ;  /* 0x000000000000781c */ /* 0x000fda0003f2f008 */
[----:B------:R-:W-:Y:S05]  /*2290*/  @!P1 BRA `(.L_x_24) ;  /* 0x0000000400f09947 */ /* 0x000fea0003800000 */
[----:B01----:R-:W-:Y:S01]  /*22a0*/  IMAD.U32 R11, RZ, RZ, UR12 ;  /* 0x0000000cff0b7e24 */ /* 0x003fe2000f8e00ff */
[----:B------:R-:W-:Y:S01]  /*22b0*/  ULDC UR17, c[0x0][0x50c] ;  /* 0x0001430000117ab9 */ /* 0x000fe20000000800 */
[----:B------:R-:W-:-:S07]  /*22c0*/  IMAD.U32 R12, RZ, RZ, UR5 ;  /* 0x00000005ff0c7e24 */ /* 0x000fce000f8e00ff */
.L_x_32:
[----:B------:R-:W-:-:S13]  /*22d0*/  ISETP.NE.AND P2, PT, R143, 0x3, PT ;  /* 0x000000038f00780c */ /* 0x000fda0003f45270 */
[----:B0-----:R-:W-:Y:S05]  /*22e0*/  @!P2 BRA `(.L_x_25) ;  /* 0x000000000004a947 */ /* 0x001fea0003800000 */
[----:B------:R-:W-:Y:S01]  /*22f0*/  BPT.TRAP 0x1 ;  /* 0x000000040000795c */ /* 0x000fe20000300000 */
.L_x_25:
[----:B------:R-:W0:Y:S01]  /*2300*/  S2UR UR12, SR_CgaCtaId ;  /* 0x00000000000c79c3 */ /* 0x000e220000008800 */
[----:B------:R-:W-:Y:S01]  /*2310*/  UMOV UR10, 0x400 ;  /* 0x00000400000a7882 */ /* 0x000fe20000000000 */
[----:B------:R-:W-:Y:S01]  /*2320*/  SHF.L.U32 R13, R144, 0x1f, RZ ;  /* 0x0000001f900d7819 */ /* 0x000fe200000006ff */
[----:B0-----:R-:W-:-:S04]  /*2330*/  ULEA UR10, UR12, UR10, 0x18 ;  /* 0x0000000a0c0a7291 */ /* 0x001fc8000f8ec03f */
[----:B------:R-:W-:-:S09]  /*2340*/  ULEA UR12, UR16, UR10, 0x3 ;  /* 0x0000000a100c7291 */ /* 0x000fd2000f8e183f */
[----:B------:R0:W1:Y:S01]  /*2350*/  SYNCS.PHASECHK.TRANS64.TRYWAIT P1, [UR12], R13 ;  /* 0x0000000dff0075a7 */ /* 0x000062000802014c */
[----:B------:R-:W-:Y:S05]  /*2360*/  @!P2 BRA `(.L_x_26) ;  /* 0x000000000004a947 */ /* 0x000fea0003800000 */
[----:B------:R-:W-:Y:S01]  /*2370*/  BPT.TRAP 0x1 ;  /* 0x000000040000795c */ /* 0x000fe20000300000 */
.L_x_26:
[----:B-1----:R-:W-:Y:S05]  /*2380*/  @P1 BRA `(.L_x_27) ;  /* 0x0000000000081947 */ /* 0x002fea0003800000 */
[----:B------:R-:W1:Y:S02]  /*2390*/  SYNCS.PHASECHK.TRANS64.TRYWAIT P1, [UR12], R13 ;  /* 0x0000000dff0075a7 */ /* 0x000e64000802014c */
[----:B-1----:R-:W-:Y:S05]  /*23a0*/  @!P1 BRA `(.L_x_28) ;  /* 0x0000007c00e89947 */ /* 0x002fea0003800000 */
.L_x_27:
[----:B------:R-:W-:Y:S01]  /*23b0*/  UIADD3 UR12, UR10, 0x1c280, URZ ;  /* 0x0001c2800a0c7890 */ /* 0x000fe2000fffe03f */
[----:B------:R-:W-:Y:S01]  /*23c0*/  WARPGROUP.ARRIVE ;  /* 0x00000000000079c5 */ /* 0x000fe20000000000 */
[----:B------:R-:W-:Y:S02]  /*23d0*/  UISETP.NE.AND UP0, UPT, UR7, URZ, UPT ;  /* 0x0000003f0700728c */ /* 0x000fe4000bf05270 */
[----:B------:R-:W-:Y:S02]  /*23e0*/  USHF.R.U32.HI UR12, URZ, 0x4, UR12 ;  /* 0x000000043f0c7899 */ /* 0x000fe4000801160c */
[----:B------:R-:W-:Y:S02]  /*23f0*/  USEL UR8, UR8, URZ, !UP0 ;  /* 0x0000003f08087287 */ /* 0x000fe4000c000000 */
[----:B------:R-:W-:Y:S02]  /*2400*/  ULOP3.LUT UR7, UR12, 0x3fff, URZ, 0xc0, !UPT ;  /* 0x00003fff0c077892 */ /* 0x000fe4000f8ec03f */
[----:B------:R-:W-:-:S02]  /*2410*/  ULOP3.LUT UR12, UR11, 0x10000, URZ, 0xfc, !UPT ;  /* 0x000100000b0c7892 */ /* 0x000fc4000f8efc3f */
[----:B------:R-:W-:Y:S02]  /*2420*/  ULOP3.LUT UR7, UR7, 0x10000, URZ, 0xfc, !UPT ;  /* 0x0001000007077892 */ /* 0x000fe4000f8efc3f */
[----:B------:R-:W-:Y:S02]  /*2430*/  UISETP.NE.U32.AND UP0, UPT, UR8, URZ, UPT ;  /* 0x0000003f0800728c */ /* 0x000fe4000bf05070 */
[----:B------:R-:W-:Y:S02]  /*2440*/  ULEA UR12, UR16, UR12, 0x8 ;  /* 0x0000000c100c7291 */ /* 0x000fe4000f8e403f */
[----:B------:R-:W-:Y:S01]  /*2450*/  ULEA UR14, UR16, UR7, 0x8 ;  /* 0x00000007100e7291 */ /* 0x000fe2000f8e403f */
[----:B------:R-:W-:Y:S01]  /*2460*/  UMOV UR13, 0xc0000010 ;  /* 0xc0000010000d7882 */ /* 0x000fe20000000000 */
[----:B------:R-:W-:Y:S01]  /*2470*/  UMOV UR15, 0xc0000010 ;  /* 0xc0000010000f7882 */ /* 0x000fe20000000000 */
[----:B------:R-:W-:-:S06]  /*2480*/  UIADD3 UR6, UR6, 0x1, URZ ;  /* 0x0000000106067890 */ /* 0x000fcc000fffe03f */
[----:B------:R-:W-:Y:S01]  /*2490*/  QGMMA.64x128x32.F32.E5M2.E5M2 R24, gdesc[UR12], R24, UP0, gsb0 ;  /* 0x01e000000c1879f3 */ /* 0x000fe2000b803818 */
[----:B------:R-:W-:-:S04]  /*24a0*/  UISETP.NE.AND UP0, UPT, UR6, UR17, UPT ;  /* 0x000000110600728c */ /* 0x000fc8000bf05270 */
[----:B------:R-:W-:-:S06]  /*24b0*/  USEL UR7, URZ, 0x1, UP0 ;  /* 0x000000013f077887 */ /* 0x000fcc0008000000 */
[----:B------:R-:W-:Y:S01]  /*24c0*/  ISETP.NE.AND P1, PT, RZ, UR7, PT ;  /* 0x00000007ff007c0c */ /* 0x000fe2000bf25270 */
[----:B------:R-:W-:-:S12]  /*24d0*/  WARPGROUP.DEPBAR.LE gsb0, 0x1 ;  /* 0x00008000000079c5 */ /* 0x000fd80000010100 */
[----:B------:R-:W-:Y:S05]  /*24e0*/  @!P1 BRA `(.L_x_29) ;  /* 0x0000000400089947 */ /* 0x000fea0003800000 */
[----:B------:R-:W-:Y:S02]  /*24f0*/  WARPGROUP.DEPBAR.LE gsb0, 0x0 ;  /* 0x00008000000079c5 */ /* 0x000fe40000010000 */
[----:B------:R-:W-:-:S01]  /*2500*/  FADD R141, R24, R141 ;  /* 0x0000008d188d7221 */ /* 0x000fc20000000000 */
[----:B------:R-:W-:Y:S01]  /*2510*/  FADD R140, R25, R140 ;  /* 0x0000008c198c7221 */ /* 0x000fe20000000000 */
        /* <DEDUP_REMOVED lines=62> */
[----:B------:R-:W-:-:S06]  /*2900*/  UMOV UR6, URZ ;  /* 0x0000003f00067c82 */ /* 0x000fcc0008000000 */
.L_x_29:
[----:B------:R-:W-:Y:S05]  /*2910*/  @!P2 BRA `(.L_x_30) ;  /* 0x000000000004a947 */ /* 0x000fea0003800000 */
[----:B------:R-:W-:Y:S01]  /*2920*/  BPT.TRAP 0x1 ;  /* 0x000000040000795c */ /* 0x000fe20000300000 */
.L_x_30:
[----:B01----:R-:W-:Y:S02]  /*2930*/  @P0 LEA R13, R12, UR10, 0x3 ;  /* 0x0000000a0c0d0c11 */ /* 0x003fe4000f8e18ff */
[----:B------:R-:W-:-:S03]  /*2940*/  ISETP.GT.U32.AND P1, PT, R4, 0x1, PT ;  /* 0x000000010400780c */ /* 0x000fc60003f24070 */
[----:B------:R-:W-:-:S05]  /*2950*/  @P0 VIADD R142, R13, 0xe0 ;  /* 0x000000e00d8e0836 */ /* 0x000fca0000000000 */
[----:B------:R-:W-:-:S04]  /*2960*/  @P0 PRMT R142, R5, 0x654, R142 ;  /* 0x00000654058e0816 */ /* 0x000fc8000000008e */
[----:B------:R0:W-:Y:S01]  /*2970*/  @P0 SYNCS.ARRIVE.TRANS64.RED.A1T0 RZ, [R142+URZ], RZ ;  /* 0x000000ff8eff09a7 */ /* 0x0001e2000810043f */
[----:B------:R-:W-:Y:S05]  /*2980*/  @P1 BRA `(.L_x_31) ;  /* 0x0000000000041947 */ /* 0x000fea0003800000 */
[----:B------:R-:W-:Y:S01]  /*2990*/  BPT.TRAP 0x1 ;  /* 0x000000040000795c */ /* 0x000fe20000300000 */
.L_x_31:
[----:B------:R-:W-:Y:S01]  /*29a0*/  UIADD3 UR16, UR16, 0x1, URZ ;  /* 0x0000000110107890 */ /* 0x000fe2000fffe03f */
[C---:B------:R-:W-:Y:S01]  /*29b0*/  ISETP.GT.AND P2, PT, R11.reuse, 0x1, PT ;  /* 0x000000010b00780c */ /* 0x040fe20003f44270 */
[----:B------:R-:W-:Y:S02]  /*29c0*/  VIADD R12, R12, 0x1 ;  /* 0x000000010c0c7836 */ /* 0x000fe40000000000 */
[----:B------:R-:W-:Y:S01]  /*29d0*/  UISETP.NE.AND UP0, UPT, UR16, 0x1c, UPT ;  /* 0x0000001c1000788c */ /* 0x000fe2000bf05270 */
[----:B------:R-:W-:Y:S02]  /*29e0*/  VIADD R11, R11, 0xffffffff ;  /* 0xffffffff0b0b7836 */ /* 0x000fe40000000000 */
[C---:B------:R-:W-:Y:S01]  /*29f0*/  ISETP.NE.AND P1, PT, R12.reuse, 0x1c, PT ;  /* 0x0000001c0c00780c */ /* 0x040fe20003f25270 */
[----:B------:R-:W-:Y:S02]  /*2a00*/  USEL UR8, URZ, 0x1, UP0 ;  /* 0x000000013f087887 */ /* 0x000fe40008000000 */
[----:B------:R-:W-:Y:S01]  /*2a10*/  USEL UR16, UR16, URZ, UP0 ;  /* 0x0000003f10107287 */ /* 0x000fe20008000000 */
[----:B------:R-:W-:-:S03]  /*2a20*/  SEL R12, R12, RZ, P1 ;  /* 0x000000ff0c0c7207 */ /* 0x000fc60000800000 */
[----:B------:R-:W-:Y:S01]  /*2a30*/  LOP3.LUT R144, R144, UR8, RZ, 0x3c, !PT ;  /* 0x0000000890907c12 */ /* 0x000fe2000f8e3cff */
[----:B------:R-:W-:Y:S01]  /*2a40*/  UMOV UR8, 0x1 ;  /* 0x0000000100087882 */ /* 0x000fe20000000000 */
[----:B------:R-:W-:Y:S06]  /*2a50*/  @P2 BRA `(.L_x_32) ;  /* 0xfffffff8001c2947 */ /* 0x000fec000383ffff */
.L_x_24:
[----:B------:R-:W-:Y:S01]  /*2a60*/  UISETP.NE.AND UP0, UPT, UR6, URZ, UPT ;  /* 0x0000003f0600728c */ /* 0x000fe2000bf05270 */
[----:B01----:R-:W0:Y:S03]  /*2a70*/  LDC R11, c[0x0][0x28c] ;  /* 0x0000a300ff0b7b82 */ /* 0x003e260000000800 */
[----:B------:R-:W-:-:S06]  /*2a80*/  USEL UR6, URZ, 0x1, !UP0 ;  /* 0x000000013f067887 */ /* 0x000fcc000c000000 */
[----:B------:R-:W-:Y:S02]  /*2a90*/  ISETP.NE.AND P1, PT, RZ, UR6, PT ;  /* 0x00000006ff007c0c */ /* 0x000fe4000bf25270 */
[----:B0-----:R-:W-:-:S11]  /*2aa0*/  ISETP.GE.AND P2, PT, R11, 0x1, PT ;  /* 0x000000010b00780c */ /* 0x001fd60003f46270 */
[----:B------:R-:W-:Y:S05]  /*2ab0*/  @!P1 BRA `(.L_x_33) ;  /* 0x0000000400049947 */ /* 0x000fea0003800000 */
[----:B------:R-:W-:Y:S02]  /*2ac0*/  WARPGROUP.DEPBAR.LE gsb0, 0x0 ;  /* 0x00008000000079c5 */ /* 0x000fe40000010000 */
[----:B------:R-:W-:Y:S01]  /*2ad0*/  FADD R141, R24, R141 ;  /* 0x0000008d188d7221 */ /* 0x000fe20000000000 */
        /* <DEDUP_REMOVED lines=62> */
[----:B------:R-:W-:-:S07]  /*2ec0*/  FADD R16, R16, R87 ;  /* 0x0000005710107221 */ /* 0x000fce0000000000 */
.L_x_33:
[----:B------:R-:W-:Y:S02]  /*2ed0*/  WARPGROUP.DEPBAR.LE gsb0, 0x0 ;  /* 0x00008000000079c5 */ /* 0x000fe40000010000 */
[----:B------:R-:W-:Y:S05]  /*2ee0*/  @!P2 BRA `(.L_x_34) ;  /* 0x000000000050a947 */ /* 0x000fea0003800000 */
[----:B------:R-:W-:-:S13]  /*2ef0*/  ISETP.NE.AND P1, PT, R143, 0x3, PT ;  /* 0x000000038f00780c */ /* 0x000fda0003f25270 */
[----:B------:R-:W-:Y:S05]  /*2f00*/  @!P1 BRA `(.L_x_35) ;  /* 0x0000000000049947 */ /* 0x000fea0003800000 */
[----:B------:R-:W-:Y:S01]  /*2f10*/  BPT.TRAP 0x1 ;  /* 0x000000040000795c */ /* 0x000fe20000300000 */
.L_x_35:
[----:B------:R-:W-:Y:S01]  /*2f20*/  BSSY B0, `(.L_x_36) ;  /* 0x000000e000007945 */ /* 0x000fe20003800000 */
[----:B------:R-:W-:-:S03]  /*2f30*/  ISETP.GT.U32.AND P1, PT, R4, 0x1, PT ;  /* 0x000000010400780c */ /* 0x000fc60003f24070 */
[----:B------:R-:W-:Y:S10]  /*2f40*/  @!P0 BRA `(.L_x_37) ;  /* 0x00000000002c8947 */ /* 0x000ff40003800000 */
[----:B------:R-:W-:-:S04]  /*2f50*/  UISETP.LT.AND UP0, UPT, UR9, 0x1, UPT ;  /* 0x000000010900788c */ /* 0x000fc8000bf01270 */
[----:B------:R-:W-:-:S04]  /*2f60*/  USEL UR8, UR9, 0x1, UP0 ;  /* 0x0000000109087887 */ /* 0x000fc80008000000 */
[----:B------:R-:W-:-:S04]  /*2f70*/  UIADD3 UR8, UR5, UR9, -UR8 ;  /* 0x0000000905087290 */ /* 0x000fc8000fffe808 */
[----:B------:R-:W-:-:S04]  /*2f80*/  USHF.R.U32.HI UR6, URZ, 0x2, UR8 ;  /* 0x000000023f067899 */ /* 0x000fc80008011608 */
[----:B------:R-:W-:-:S04]  /*2f90*/  UIMAD.WIDE.U32 UR6, UR6, 0x24924925, URZ ;  /* 0x24924925060678a5 */ /* 0x000fc8000f8e003f */
[----:B------:R-:W-:-:S04]  /*2fa0*/  UIMAD UR6, UR7, -0x1c, UR8 ;  /* 0xffffffe4070678a4 */ /* 0x000fc8000f8e0208 */
[----:B------:R-:W-:-:S04]  /*2fb0*/  ULEA UR6, UR6, UR10, 0x3 ;  /* 0x0000000a06067291 */ /* 0x000fc8000f8e183f */
[----:B------:R-:W-:-:S06]  /*2fc0*/  UIADD3 UR6, UR6, 0xe0, URZ ;  /* 0x000000e006067890 */ /* 0x000fcc000fffe03f */
[----:B------:R-:W-:-:S05]  /*2fd0*/  IMAD.U32 R12, RZ, RZ, UR6 ;  /* 0x00000006ff0c7e24 */ /* 0x000fca000f8e00ff */
[----:B------:R-:W-:-:S04]  /*2fe0*/  PRMT R11, R5, 0x654, R12 ;  /* 0x00000654050b7816 */ /* 0x000fc8000000000c */
[----:B------:R0:W-:Y:S03]  /*2ff0*/  SYNCS.ARRIVE.TRANS64.RED.A1T0 RZ, [R11+URZ], RZ ;  /* 0x000000ff0bff79a7 */ /* 0x0001e6000810043f */
.L_x_37:
[----:B------:R-:W-:Y:S05]  /*3000*/  BSYNC B0 ;  /* 0x0000000000007941 */ /* 0x000fea0003800000 */
.L_x_36:
[----:B------:R-:W-:Y:S05]  /*3010*/  @P1 BRA `(.L_x_34) ;  /* 0x0000000000041947 */ /* 0x000fea0003800000 */
[----:B------:R-:W-:Y:S01]  /*3020*/  BPT.TRAP 0x1 ;  /* 0x000000040000795c */ /* 0x000fe20000300000 */
.L_x_34:
[----:B------:R-:W1:Y:S01]  /*3030*/  LDC R25, c[0x0][0x288] ;  /* 0x0000a200ff197b82 */ /* 0x000e620000000800 */
[----:B------:R-:W-:Y:S01]  /*3040*/  IMAD.SHL.U32 R31, R10, 0x80, RZ ;  /* 0x000000800a1f7824 */ /* 0x000fe200078e00ff */
[--C-:B0-----:R-:W-:Y:S01]  /*3050*/  SHF.R.U32.HI R11, RZ, 0x2, R0.reuse ;  /* 0x00000002ff0b7819 */ /* 0x101fe20000011600 */
[----:B------:R-:W-:Y:S01]  /*3060*/  UIADD3 UR5, UR9, UR5, URZ ;  /* 0x0000000509057290 */ /* 0x000fe2000fffe03f */
[C---:B------:R-:W-:Y:S01]  /*3070*/  LOP3.LUT R13, R0.reuse, 0x60, RZ, 0xc0, !PT ;  /* 0x00000060000d7812 */ /* 0x040fe200078ec0ff */
[----:B------:R-:W-:Y:S01]  /*3080*/  IMAD.SHL.U32 R33, R7, 0x80, RZ ;  /* 0x0000008007217824 */ /* 0x000fe200078e00ff */
[----:B------:R-:W-:Y:S01]  /*3090*/  SHF.R.U32.HI R24, RZ, 0x7, R0 ;  /* 0x00000007ff187819 */ /* 0x000fe20000011600 */
[----:B------:R-:W-:Y:S01]  /*30a0*/  UISETP.GT.U32.AND UP0, UPT, UR5, 0x1b, UPT ;  /* 0x0000001b0500788c */ /* 0x000fe2000bf04070 */
[----:B------:R-:W-:Y:S01]  /*30b0*/  LOP3.LUT R12, R11, 0x7, RZ, 0xc0, !PT ;  /* 0x000000070b0c7812 */ /* 0x000fe200078ec0ff */
[----:B------:R-:W-:Y:S01]  /*30c0*/  IMAD.SHL.U32 R28, R0, 0x2, RZ ;  /* 0x00000002001c7824 */ /* 0x000fe200078e00ff */
[----:B------:R-:W-:Y:S01]  /*30d0*/  SHF.R.U32.HI R27, RZ, 0x1, R13 ;  /* 0x00000001ff1b7819 */ /* 0x000fe2000001160d */
[----:B------:R-:W-:Y:S01]  /*30e0*/  ULDC UR12, c[0x0][0x284] ;  /* 0x0000a100000c7ab9 */ /* 0x000fe20000000800 */
[----:B------:R-:W-:Y:S01]  /*30f0*/  LOP3.LUT R11, R24, 0x1, RZ, 0xc0, !PT ;  /* 0x00000001180b7812 */ /* 0x000fe200078ec0ff */
[----:B------:R-:W-:Y:S01]  /*3100*/  UISETP.LT.U32.AND UP0, UPT, UR9, 0x1c, UP0 ;  /* 0x0000001c0900788c */ /* 0x000fe20008701070 */
[----:B------:R-:W-:Y:S01]  /*3110*/  IADD3 R26, RZ, -R27, -R12 ;  /* 0x8000001bff1a7210 */ /* 0x000fe20007ffe80c */
[----:B------:R-:W-:Y:S01]  /*3120*/  UISETP.GE.U32.AND UP1, UPT, UR9, 0x1c, UPT ;  /* 0x0000001c0900788c */ /* 0x000fe2000bf26070 */
[----:B------:R-:W-:Y:S01]  /*3130*/  SHF.R.S32.HI R32, RZ, 0x1f, R6 ;  /* 0x0000001fff207819 */ /* 0x000fe20000011406 */
[----:B------:R-:W-:Y:S01]  /*3140*/  IMAD.SHL.U32 R13, R11, 0x40, RZ ;  /* 0x000000400b0d7824 */ /* 0x000fe200078e00ff */
[----:B------:R-:W-:Y:S01]  /*3150*/  LOP3.LUT R28, R31, 0x6, R28, 0xf8, !PT ;  /* 0x000000061f1c7812 */ /* 0x000fe200078ef81c */
[----:B------:R-:W-:Y:S01]  /*3160*/  ULDC.64 UR10, c[0x0][0x5d0] ;  /* 0x00017400000a7ab9 */ /* 0x000fe20000000a00 */
[----:B------:R-:W-:Y:S01]  /*3170*/  LOP3.LUT R24, R0, 0x3, RZ, 0xc0, !PT ;  /* 0x0000000300187812 */ /* 0x000fe200078ec0ff */
[----:B------:R-:W-:Y:S01]  /*3180*/  USHF.R.U32.HI UR6, URZ, 0x2, UR5 ;  /* 0x000000023f067899 */ /* 0x000fe20008011605 */
[----:B------:R-:W-:Y:S01]  /*3190*/  IMAD R26, R11, -0x40, R26 ;  /* 0xffffffc00b1a7824 */ /* 0x000fe200078e021a */
[----:B------:R-:W-:Y:S01]  /*31a0*/  USEL UR8, URZ, 0x1, !UP0 ;  /* 0x000000013f087887 */ /* 0x000fe2000c000000 */
[----:B-1----:R-:W-:Y:S01]  /*31b0*/  ISETP.GE.AND P1, PT, R31, R25, PT ;  /* 0x000000191f00720c */ /* 0x002fe20003f26270 */
[----:B------:R-:W-:Y:S01]  /*31c0*/  IMAD R11, R32, UR10, RZ ;  /* 0x0000000a200b7c24 */ /* 0x000fe2000f8e02ff */
[----:B------:R-:W-:Y:S01]  /*31d0*/  SHF.R.S32.HI R29, RZ, 0x1f, R28 ;  /* 0x0000001fff1d7819 */ /* 0x000fe2000001141c */
[----:B------:R-:W-:Y:S01]  /*31e0*/  UIMAD.WIDE.U32 UR6, UR6, 0x24924925, URZ ;  /* 0x24924925060678a5 */ /* 0x000fe2000f8e003f */
[----:B------:R-:W-:Y:S01]  /*31f0*/  ISETP.GE.OR P1, PT, R33, UR12, P1 ;  /* 0x0000000c21007c0c */ /* 0x000fe20008f26670 */
[----:B------:R-:W-:Y:S01]  /*3200*/  ULOP3.LUT UR4, UR4, UR8, URZ, 0x3c, !UPT ;  /* 0x0000000804047292 */ /* 0x000fe2000f8e3c3f */
[----:B------:R-:W-:Y:S01]  /*3210*/  LOP3.LUT R13, R13, 0x40, R12, 0xe2, !PT ;  /* 0x000000400d0d7812 */ /* 0x000fe200078ee20c */
[----:B------:R-:W-:Y:S01]  /*3220*/  IMAD R12, R24, -0x2, R25 ;  /* 0xfffffffe180c7824 */ /* 0x000fe200078e0219 */
[----:B------:R-:W-:Y:S01]  /*3230*/  UIMAD UR5, UR7, -0x1c, UR5 ;  /* 0xffffffe4070578a4 */ /* 0x000fe2000f8e0205 */
[----:B------:R-:W-:Y:S01]  /*3240*/  IMAD.WIDE R24, R7, 0x80, RZ ;  /* 0x0000008007187825 */ /* 0x000fe200078e02ff */
[----:B------:R-:W-:Y:S01]  /*3250*/  @UP1 ULOP3.LUT UR4, UR4, 0x1, UR7, 0x78, !UPT ;  /* 0x0000000104041892 */ /* 0x000fe2000f8e7807 */
[----:B------:R-:W-:-:S02]  /*3260*/  IADD3 R33, -R33, UR12, R26 ;  /* 0x0000000c21217c10 */ /* 0x000fc4000fffe11a */
[----:B------:R-:W-:Y:S01]  /*3270*/  IMAD R7, R6, UR11, R11 ;  /* 0x0000000b06077c24 */ /* 0x000fe2000f8e020b */
[----:B------:R-:W-:Y:S01]  /*3280*/  LOP3.LUT R35, R24, R13, R27, 0xfe, !PT ;  /* 0x0000000d18237212 */ /* 0x000fe200078efe1b */
[----:B------:R-:W-:-:S04]  /*3290*/  IMAD.WIDE.U32 R10, R6, UR10, R28 ;  /* 0x0000000a060a7c25 */ /* 0x000fc8000f8e001c */
[----:B------:R-:W-:Y:S02]  /*32a0*/  IMAD.IADD R11, R11, 0x1, R7 ;  /* 0x000000010b0b7824 */ /* 0x000fe400078e0207 */
[----:B------:R-:W-:Y:S02]  /*32b0*/  IMAD.IADD R27, R12, 0x1, -R31 ;  /* 0x000000010c1b7824 */ /* 0x000fe400078e0a1f */
[----:B------:R-:W-:Y:S01]  /*32c0*/  IMAD.MOV.U32 R26, RZ, RZ, -0x1 ;  /* 0xffffffffff1a7424 */ /* 0x000fe200078e00ff */
[----:B------:R-:W-:Y:S06]  /*32d0*/  @P1 BRA `(.L_x_38) ;  /* 0x0000004400a41947 */ /* 0x000fec0003800000 */
[----:B------:R-:W0:Y:S01]  /*32e0*/  LDC.64 R30, c[0x0][0x5c8] ;  /* 0x00017200ff1e7b82 */ /* 0x000e220000000a00 */
[----:B------:R-:W-:Y:S01]  /*32f0*/  ULDC.64 UR6, c[0x0][0x5c0] ;  /* 0x0001700000067ab9 */ /* 0x000fe20000000a00 */
[----:B------:R-:W-:Y:S01]  /*3300*/  BSSY B0, `(.L_x_38) ;  /* 0x0000466000007945 */ /* 0x000fe20003800000 */
[-C--:B0-----:R-:W-:Y:S02]  /*3310*/  IMAD R12, R25, R30.reuse, RZ ;  /* 0x0000001e190c7224 */ /* 0x081fe400078e02ff */
[----:B------:R-:W-:-:S04]  /*3320*/  IMAD.WIDE.U32 R10, R35, R30, R10 ;  /* 0x0000001e230a7225 */ /* 0x000fc800078e000a */
[----:B------:R-:W-:Y:S01]  /*3330*/  IMAD R13, R35, R31, R12 ;  /* 0x0000001f230d7224 */ /* 0x000fe200078e020c */
[----:B------:R-:W-:Y:S02]  /*3340*/  LEA R7, P1, R30, R10, 0x3 ;  /* 0x0000000a1e077211 */ /* 0x000fe400078218ff */
[----:B------:R-:W-:Y:S01]  /*3350*/  IADD3 R12, P2, R10, UR6, RZ ;  /* 0x000000060a0c7c10 */ /* 0x000fe2000ff5e0ff */
[----:B------:R-:W-:Y:S01]  /*3360*/  IMAD.IADD R13, R11, 0x1, R13 ;  /* 0x000000010b0d7824 */ /* 0x000fe200078e020d */
[----:B------:R-:W-:-:S04]  /*3370*/  IADD3 R10, P4, R7, UR6, RZ ;  /* 0x00000006070a7c10 */ /* 0x000fc8000ff9e0ff */
[----:B------:R-:W-:Y:S02]  /*3380*/  LEA.HI.X R7, R30, R13, R31, 0x3, P1 ;  /* 0x0000000d1e077211 */ /* 0x000fe400008f1c1f */
[----:B---3-5:R-:W-:Y:S02]  /*3390*/  FSETP.NEU.AND P1, PT, R9, RZ, PT ;  /* 0x000000ff0900720b */ /* 0x028fe40003f2d000 */
[----:B------:R-:W-:Y:S02]  /*33a0*/  IADD3.X R13, R13, UR7, RZ, P2, !PT ;  /* 0x000000070d0d7c10 */ /* 0x000fe400097fe4ff */
[----:B------:R-:W-:-:S09]  /*33b0*/  IADD3.X R11, R7, UR7, RZ, P4, !PT ;  /* 0x00000007070b7c10 */ /* 0x000fd2000a7fe4ff */
[----:B------:R-:W-:Y:S05]  /*33c0*/  @!P1 BRA `(.L_x_39) ;  /* 0x00000034005c9947 */ /* 0x000fea0003800000 */
[----:B------:R-:W-:Y:S01]  /*33d0*/  ULDC.64 UR6, c[0x0][0x5b8] ;  /* 0x00016e0000067ab9 */ /* 0x000fe20000000a00 */
[----:B------:R-:W-:Y:S01]  /*33e0*/  ISETP.GE.AND P1, PT, R33, 0x1, PT ;  /* 0x000000012100780c */ /* 0x000fe20003f26270 */
[----:B------:R-:W-:Y:S01]  /*33f0*/  IMAD R7, R32, UR6, RZ ;  /* 0x0000000620077c24 */ /* 0x000fe2000f8e02ff */
[----:B------:R-:W-:Y:S01]  /*3400*/  ULDC.64 UR10, c[0x0][0x5a8] ;  /* 0x00016a00000a7ab9 */ /* 0x000fe20000000a00 */
[C---:B------:R-:W-:Y:S01]  /*3410*/  IMAD.WIDE.U32 R28, R6.reuse, UR6, R28 ;  /* 0x00000006061c7c25 */ /* 0x040fe2000f8e001c */
[----:B------:R-:W-:Y:S01]  /*3420*/  ISETP.LT.OR P5, PT, R27, 0x1, !P1 ;  /* 0x000000011b00780c */ /* 0x000fe20004fa1670 */
[----:B------:R-:W-:Y:S02]  /*3430*/  BSSY B1, `(.L_x_40) ;  /* 0x000000c000017945 */ /* 0x000fe40003800000 */
[----:B------:R-:W-:Y:S01]  /*3440*/  IMAD R7, R6, UR7, R7 ;  /* 0x0000000706077c24 */ /* 0x000fe2000f8e0207 */
[----:B------:R-:W-:Y:S02]  /*3450*/  ULDC.64 UR6, c[0x0][0x5b0] ;  /* 0x00016c0000067ab9 */ /* 0x000fe40000000a00 */
[----:B------:R-:W-:-:S02]  /*3460*/  IMAD R30, R25, UR6, RZ ;  /* 0x00000006191e7c24 */ /* 0x000fc4000f8e02ff */
[----:B------:R-:W-:Y:S02]  /*3470*/  IMAD.IADD R29, R29, 0x1, R7 ;  /* 0x000000011d1d7824 */ /* 0x000fe400078e0207 */
[C-C-:B------:R-:W-:Y:S01]  /*3480*/  IMAD R31, R35.reuse, UR7, R30.reuse ;  /* 0x00000007231f7c24 */ /* 0x140fe2000f8e021e */
[----:B------:R-:W-:Y:S01]  /*3490*/  PRMT R30, RZ, 0x7610, R30 ;  /* 0x00007610ff1e7816 */ /* 0x000fe2000000001e */
[----:B------:R-:W-:-:S03]  /*34a0*/  IMAD.WIDE.U32 R6, R35, UR6, R28 ;  /* 0x0000000623067c25 */ /* 0x000fc6000f8e001c */
[----:B------:R-:W-:-:S04]  /*34b0*/  IADD3 R6, P2, R6, UR10, RZ ;  /* 0x0000000a06067c10 */ /* 0x000fc8000ff5e0ff */
[----:B------:R-:W-:Y:S01]  /*34c0*/  IADD3.X R7, R7, UR11, R31, P2, !PT ;  /* 0x0000000b07077c10 */ /* 0x000fe200097fe41f */
[----:B------:R-:W-:Y:S08]  /*34d0*/  @P5 BRA `(.L_x_41) ;  /* 0x0000000000045947 */ /* 0x000ff00003800000 */
[----:B------:R0:W5:Y:S02]  /*34e0*/  LDG.E.U8 R30, desc[UR18][R6.64] ;  /* 0x00000012061e7981 */ /* 0x000164000c1e1100 */
.L_x_41:
[----:B------:R-:W-:Y:S05]  /*34f0*/  BSYNC B1 ;  /* 0x0000000000017941 */ /* 0x000fea0003800000 */
.L_x_40:
[----:B-----5:R-:W-:Y:S01]  /*3500*/  LOP3.LUT R30, R30, 0xff, RZ, 0xc0, !PT ;  /* 0x000000ff1e1e7812 */ /* 0x020fe200078ec0ff */
[----:B------:R-:W-:Y:S01]  /*3510*/  BSSY B1, `(.L_x_42) ;  /* 0x000000b000017945 */ /* 0x000fe20003800000 */
[----:B------:R-:W-:Y:S02]  /*3520*/  ISETP.LT.OR P4, PT, R27, 0x2, !P1 ;  /* 0x000000021b00780c */ /* 0x000fe40004f81670 */
[----:B------:R-:W-:-:S05]  /*3530*/  F2FP.F16.E5M2.UNPACK_B R30, R30 ;  /* 0x0000001eff1e723e */ /* 0x000fca00020004ff */
[----:B------:R-:W-:-:S05]  /*3540*/  HADD2.F32 R30, -RZ, R30.H0_H0 ;  /* 0x2000001eff1e7230 */ /* 0x000fca0000004100 */
[----:B------:R-:W-:-:S04]  /*3550*/  FMUL R30, R30, R9 ;  /* 0x000000091e1e7220 */ /* 0x000fc80000400000 */
[----:B--2---:R-:W-:-:S05]  /*3560*/  FFMA R30, R141, R8, R30 ;  /* 0x000000088d1e7223 */ /* 0x004fca000000001e */
[----:B------:R-:W-:Y:S02]  /*3570*/  F2FP.SATFINITE.E5M2.F32.PACK_AB_MERGE_C R31, RZ, R30, RZ ;  /* 0x0000001eff1f723e */ /* 0x000fe400048060ff */
[----:B------:R-:W-:-:S03]  /*3580*/  PRMT R30, RZ, 0x7610, R30 ;  /* 0x00007610ff1e7816 */ /* 0x000fc6000000001e */
[----:B------:R1:W-:Y:S01]  /*3590*/  @!P5 STG.E.U8 desc[UR18][R12.64], R31 ;  /* 0x0000001f0c00d986 */ /* 0x0003e2000c101112 */
[----:B------:R-:W-:Y:S05]  /*35a0*/  @P4 BRA `(.L_x_43) ;  /* 0x0000000000044947 */ /* 0x000fea0003800000 */
[----:B------:R2:W5:Y:S02]  /*35b0*/  LDG.E.U8 R30, desc[UR18][R6.64+0x1] ;  /* 0x00000112061e7981 */ /* 0x000564000c1e1100 */
.L_x_43:
[----:B------:R-:W-:Y:S05]  /*35c0*/  BSYNC B1 ;  /* 0x0000000000017941 */ /* 0x000fea0003800000 */
.L_x_42:
[----:B-----5:R-:W-:Y:S01]  /*35d0*/  LOP3.LUT R30, R30, 0xff, RZ, 0xc0, !PT ;  /* 0x000000ff1e1e7812 */ /* 0x020fe200078ec0ff */
[----:B------:R-:W-:Y:S01]  /*35e0*/  BSSY B1, `(.L_x_44) ;  /* 0x0000013000017945 */ /* 0x000fe20003800000 */
[----:B-1----:R-:W-:Y:S02]  /*35f0*/  IADD3 R31, P2, R35, 0x8, RZ ;  /* 0x00000008231f7810 */ /* 0x002fe40007f5e0ff */
[----:B------:R-:W-:-:S03]  /*3600*/  F2FP.F16.E5M2.UNPACK_B R30, R30 ;  /* 0x0000001eff1e723e */ /* 0x000fc600020004ff */
[----:B------:R-:W-:Y:S01]  /*3610*/  IMAD.X R24, RZ, RZ, R25, P2 ;  /* 0x000000ffff187224 */ /* 0x000fe200010e0619 */
[----:B------:R-:W-:Y:S01]  /*3620*/  ISETP.GE.AND P2, PT, R33, 0x9, PT ;  /* 0x000000092100780c */ /* 0x000fe20003f46270 */
[----:B------:R-:W-:Y:S02]  /*3630*/  HADD2.F32 R30, -RZ, R30.H0_H0 ;  /* 0x2000001eff1e7230 */ /* 0x000fe40000004100 */
[----:B------:R-:W-:Y:S01]  /*3640*/  IMAD R24, R24, UR6, RZ ;  /* 0x0000000618187c24 */ /* 0x000fe2000f8e02ff */
[----:B------:R-:W-:Y:S01]  /*3650*/  ISETP.LT.OR P5, PT, R27, 0x1, !P2 ;  /* 0x000000011b00780c */ /* 0x000fe200057a1670 */
[----:B------:R-:W-:-:S04]  /*3660*/  IMAD.WIDE.U32 R28, R31, UR6, R28 ;  /* 0x000000061f1c7c25 */ /* 0x000fc8000f8e001c */
[----:B------:R-:W-:Y:S01]  /*3670*/  FMUL R25, R30, R9 ;  /* 0x000000091e197220 */ /* 0x000fe20000400000 */
[----:B------:R-:W-:-:S03]  /*3680*/  IMAD R31, R31, UR7, R24 ;  /* 0x000000071f1f7c24 */ /* 0x000fc6000f8e0218 */
[----:B------:R-:W-:Y:S01]  /*3690*/  FFMA R25, R140, R8, R25 ;  /* 0x000000088c197223 */ /* 0x000fe20000000019 */
[----:B------:R-:W-:Y:S02]  /*36a0*/  IADD3 R24, P6, R28, UR10, RZ ;  /* 0x0000000a1c187c10 */ /* 0x000fe4000ffde0ff */
[----:B------:R-:W-:Y:S02]  /*36b0*/  PRMT R28, RZ, 0x7610, R28 ;  /* 0x00007610ff1c7816 */ /* 0x000fe4000000001c */
[----:B------:R-:W-:Y:S02]  /*36c0*/  F2FP.SATFINITE.E5M2.F32.PACK_AB_MERGE_C R33, RZ, R25, RZ ;  /* 0x00000019ff21723e */ /* 0x000fe400048060ff */
[----:B------:R-:W-:-:S03]  /*36d0*/  IADD3.X R25, R29, UR11, R31, P6, !PT ;  /* 0x0000000b1d197c10 */ /* 0x000fc6000b7fe41f */
[----:B------:R1:W-:Y:S01]  /*36e0*/  @!P4 STG.E.U8 desc[UR18][R12.64+0x1], R33 ;  /* 0x000001210c00c986 */ /* 0x0003e2000c101112 */
[----:B------:R-:W-:Y:S05]  /*36f0*/  @P5 BRA `(.L_x_45) ;  /* 0x0000000000045947 */ /* 0x000fea0003800000 */
[----:B------:R3:W5:Y:S02]  /*3700*/  LDG.E.U8 R28, desc[UR18][R24.64] ;  /* 0x00000012181c7981 */ /* 0x000764000c1e1100 */
.L_x_45:
[----:B------:R-:W-:Y:S05]  /*3710*/  BSYNC B1 ;  /* 0x0000000000017941 */ /* 0x000fea0003800000 */
.L_x_44:
[----:B-----5:R-:W-:Y:S01]  /*3720*/  LOP3.LUT R28, R28, 0xff, RZ, 0xc0, !PT ;  /* 0x000000ff1c1c7812 */ /* 0x020fe200078ec0ff */
[----:B------:R-:W-:Y:S01]  /*3730*/  BSSY B1, `(.L_x_46) ;  /* 0x000000b000017945 */ /* 0x000fe20003800000 */
[----:B------:R-:W-:Y:S02]  /*3740*/  ISETP.LT.OR P4, PT, R27, 0x2, !P2 ;  /* 0x000000021b00780c */ /* 0x000fe40005781670 */
[----:B------:R-:W-:-:S05]  /*3750*/  F2FP.F16.E5M2.UNPACK_B R28, R28 ;  /* 0x0000001cff1c723e */ /* 0x000fca00020004ff */
[----:B------:R-:W-:-:S05]  /*3760*/  HADD2.F32 R28, -RZ, R28.H0_H0 ;  /* 0x2000001cff1c7230 */ /* 0x000fca0000004100 */
[----:B------:R-:W-:-:S04]  /*3770*/  FMUL R28, R28, R9 ;  /* 0x000000091c1c7220 */ /* 0x000fc80000400000 */
[----:B------:R-:W-:-:S05]  /*3780*/  FFMA R28, R139, R8, R28 ;  /* 0x000000088b1c7223 */ /* 0x000fca000000001c */
[----:B------:R-:W-:Y:S02]  /*3790*/  F2FP.SATFINITE.E5M2.F32.PACK_AB_MERGE_C R29, RZ, R28, RZ ;  /* 0x0000001cff1d723e */ /* 0x000fe400048060ff */
[----:B------:R-:W-:-:S03]  /*37a0*/  PRMT R28, RZ, 0x7610, R28 ;  /* 0x00007610ff1c7816 */ /* 0x000fc6000000001c */
[----:B------:R4:W-:Y:S01]  /*37b0*/  @!P5 STG.E.U8 desc[UR18][R10.64], R29 ;  /* 0x0000001d0a00d986 */ /* 0x0009e2000c101112 */
[----:B------:R-:W-:Y:S05]  /*37c0*/  @P4 BRA `(.L_x_47) ;  /* 0x0000000000044947 */ /* 0x000fea0003800000 */
[----:B------:R0:W5:Y:S02]  /*37d0*/  LDG.E.U8 R28, desc[UR18][R24.64+0x1] ;  /* 0x00000112181c7981 */ /* 0x000164000c1e1100 */
.L_x_47:
[----:B------:R-:W-:Y:S05]  /*37e0*/  BSYNC B1 ;  /* 0x0000000000017941 */ /* 0x000fea0003800000 */
.L_x_46:
[----:B-----5:R-:W-:Y:S01]  /*37f0*/  LOP3.LUT R28, R28, 0xff, RZ, 0xc0, !PT ;  /* 0x000000ff1c1c7812 */ /* 0x020fe200078ec0ff */
[----:B------:R-:W-:Y:S01]  /*3800*/  BSSY B1, `(.L_x_48) ;  /* 0x000000b000017945 */ /* 0x000fe20003800000 */
[----:B------:R-:W-:Y:S02]  /*3810*/  ISETP.LT.OR P5, PT, R27, 0x9, !P1 ;  /* 0x000000091b00780c */ /* 0x000fe40004fa1670 */
[----:B------:R-:W-:-:S05]  /*3820*/  F2FP.F16.E5M2.UNPACK_B R28, R28 ;  /* 0x0000001cff1c723e */ /* 0x000fca00020004ff */
[----:B------:R-:W-:-:S05]  /*3830*/  HADD2.F32 R28, -RZ, R28.H0_H0 ;  /* 0x2000001cff1c7230 */ /* 0x000fca0000004100 */
[----:B----4-:R-:W-:Y:S01]  /*3840*/  FMUL R29, R28, R9 ;  /* 0x000000091c1d7220 */ /* 0x010fe20000400000 */
[----:B------:R-:W-:-:S03]  /*3850*/  PRMT R28, RZ, 0x7610, R28 ;  /* 0x00007610ff1c7816 */ /* 0x000fc6000000001c */
[----:B------:R-:W-:-:S05]  /*3860*/  FFMA R29, R138, R8, R29 ;  /* 0x000000088a1d7223 */ /* 0x000fca000000001d */
[----:B------:R-:W-:-:S05]  /*3870*/  F2FP.SATFINITE.E5M2.F32.PACK_AB_MERGE_C R29, RZ, R29, RZ ;  /* 0x0000001dff1d723e */ /* 0x000fca00048060ff */
[----:B------:R4:W-:Y:S01]  /*3880*/  @!P4 STG.E.U8 desc[UR18][R10.64+0x1], R29 ;  /* 0x0000011d0a00c986 */ /* 0x0009e2000c101112 */
[----:B------:R-:W-:Y:S05]  /*3890*/  @P5 BRA `(.L_x_49) ;  /* 0x0000000000045947 */ /* 0x000fea0003800000 */
[----:B------:R0:W5:Y:S02]  /*38a0*/  LDG.E.U8 R28, desc[UR18][R6.64+0x8] ;  /* 0x00000812061c7981 */ /* 0x000164000c1e1100 */
.L_x_49:
[----:B------:R-:W-:Y:S05]  /*38b0*/  BSYNC B1 ;  /* 0x0000000000017941 */ /* 0x000fea0003800000 */
.L_x_48:
[----:B-----5:R-:W-:Y:S01]  /*38c0*/  LOP3.LUT R28, R28, 0xff, RZ, 0xc0, !PT ;  /* 0x000000ff1c1c7812 */ /* 0x020fe200078ec0ff */
[----:B------:R-:W-:Y:S01]  /*38d0*/  BSSY B1, `(.L_x_50) ;  /* 0x000000b000017945 */ /* 0x000fe20003800000 */
[----:B------:R-:W-:Y:S02]  /*38e0*/  ISETP.LT.OR P4, PT, R27, 0xa, !P1 ;  /* 0x0000000a1b00780c */ /* 0x000fe40004f81670 */
[----:B------:R-:W-:-:S05]  /*38f0*/  F2FP.F16.E5M2.UNPACK_B R28, R28 ;  /* 0x0000001cff1c723e */ /* 0x000fca00020004ff */
[----:B------:R-:W-:-:S05]  /*3900*/  HADD2.F32 R28, -RZ, R28.H0_H0 ;  /* 0x2000001cff1c7230 */ /* 0x000fca0000004100 */
[----:B------:R-:W-:-:S04]  /*3910*/  FMUL R28, R28, R9 ;  /* 0x000000091c1c7220 */ /* 0x000fc80000400000 */
[----:B------:R-:W-:-:S05]  /*3920*/  FFMA R28, R137, R8, R28 ;  /* 0x00000008891c7223 */ /* 0x000fca000000001c */
[----:B----4-:R-:W-:Y:S02]  /*3930*/  F2FP.SATFINITE.E5M2.F32.PACK_AB_MERGE_C R29, RZ, R28, RZ ;  /* 0x0000001cff1d723e */ /* 0x010fe400048060ff */
[----:B------:R-:W-:-:S03]  /*3940*/  PRMT R28, RZ, 0x7610, R28 ;  /* 0x00007610ff1c7816 */ /* 0x000fc6000000001c */
[----:B------:R4:W-:Y:S01]  /*3950*/  @!P5 STG.E.U8 desc[UR18][R12.64+0x8], R29 ;  /* 0x0000081d0c00d986 */ /* 0x0009e2000c101112 */
[----:B------:R-:W-:Y:S05]  /*3960*/  @P4 BRA `(.L_x_51) ;  /* 0x0000000000044947 */ /* 0x000fea0003800000 */
[----:B------:R0:W5:Y:S02]  /*3970*/  LDG.E.U8 R28, desc[UR18][R6.64+0x9] ;  /* 0x00000912061c7981 */ /* 0x000164000c1e1100 */
.L_x_51:
[----:B------:R-:W-:Y:S05]  /*3980*/  BSYNC B1 ;  /* 0x0000000000017941 */ /* 0x000fea0003800000 */
.L_x_50:
        /* <DEDUP_REMOVED lines=12> */
.L_x_53:
[----:B------:R-:W-:Y:S05]  /*3a50*/  BSYNC B1 ;  /* 0x0000000000017941 */ /* 0x000fea0003800000 */
.L_x_52:
        /* <DEDUP_REMOVED lines=12> */
.L_x_55:
[----:B------:R-:W-:Y:S05]  /*3b20*/  BSYNC B1 ;  /* 0x0000000000017941 */ /* 0x000fea0003800000 */
.L_x_54:
        /* <DEDUP_REMOVED lines=12> */
.L_x_57:
[----:B------:R-:W-:Y:S05]  /*3bf0*/  BSYNC B1 ;  /* 0x0000000000017941 */ /* 0x000fea0003800000 */
.L_x_56:
        /* <DEDUP_REMOVED lines=12> */
.L_x_59:
[----:B------:R-:W-:Y:S05]  /*3cc0*/  BSYNC B1 ;  /* 0x0000000000017941 */ /* 0x000fea0003800000 */
.L_x_58:
        /* <DEDUP_REMOVED lines=12> */
.L_x_61:
[----:B------:R-:W-:Y:S05]  /*3d90*/  BSYNC B1 ;  /* 0x0000000000017941 */ /* 0x000fea0003800000 */
.L_x_60:
        /* <DEDUP_REMOVED lines=12> */
.L_x_63:
[----:B------:R-:W-:Y:S05]  /*3e60*/  BSYNC B1 ;  /* 0x0000000000017941 */ /* 0x000fea0003800000 */
.L_x_62:
        /* <DEDUP_REMOVED lines=12> */
.L_x_65:
[----:B------:R-:W-:Y:S05]  /*3f30*/  BSYNC B1 ;  /* 0x0000000000017941 */ /* 0x000fea0003800000 */
.L_x_64:
        /* <DEDUP_REMOVED lines=12> */
.L_x_67:
[----:B------:R-:W-:Y:S05]  /*4000*/  BSYNC B1 ;  /* 0x0000000000017941 */ /* 0x000fea0003800000 */
.L_x_66:
        /* <DEDUP_REMOVED lines=12> */
.L_x_69:
[----:B------:R-:W-:Y:S05]  /*40d0*/  BSYNC B1 ;  /* 0x0000000000017941 */ /* 0x000fea0003800000 */
.L_x_68:
        /* <DEDUP_REMOVED lines=12> */
.L_x_71:
[----:B------:R-:W-:Y:S05]  /*41a0*/  BSYNC B1 ;  /* 0x0000000000017941 */ /* 0x000fea0003800000 */
.L_x_70:
        /* <DEDUP_REMOVED lines=12> */
.L_x_73:
[----:B------:R-:W-:Y:S05]  /*4270*/  BSYNC B1 ;  /* 0x0000000000017941 */ /* 0x000fea0003800000 */
.L_x_72:
        /* <DEDUP_REMOVED lines=12> */
.L_x_75:
[----:B------:R-:W-:Y:S05]  /*4340*/  BSYNC B1 ;  /* 0x0000000000017941 */ /* 0x000fea0003800000 */
.L_x_74:
        /* <DEDUP_REMOVED lines=12> */
.L_x_77:
[----:B------:R-:W-:Y:S05]  /*4410*/  BSYNC B1 ;  /* 0x0000000000017941 */ /* 0x000fea0003800000 */
.L_x_76:
        /* <DEDUP_REMOVED lines=12> */
.L_x_79:
[----:B------:R-:W-:Y:S05]  /*44e0*/  BSYNC B1 ;  /* 0x0000000000017941 */ /* 0x000fea0003800000 */
.L_x_78:
        /* <DEDUP_REMOVED lines=12> */
.L_x_81:
[----:B------:R-:W-:Y:S05]  /*45b0*/  BSYNC B1 ;  /* 0x0000000000017941 */ /* 0x000fea0003800000 */
.L_x_80:
        /* <DEDUP_REMOVED lines=12> */
.L_x_83:
[----:B------:R-:W-:Y:S05]  /*4680*/  BSYNC B1 ;  /* 0x0000000000017941 */ /* 0x000fea0003800000 */
.L_x_82:
        /* <DEDUP_REMOVED lines=12> */
.L_x_85:
[----:B------:R-:W-:Y:S05]  /*4750*/  BSYNC B1 ;  /* 0x0000000000017941 */ /* 0x000fea0003800000 */
.L_x_84:
        /* <DEDUP_REMOVED lines=12> */
.L_x_87:
[----:B------:R-:W-:Y:S05]  /*4820*/  BSYNC B1 ;  /* 0x0000000000017941 */ /* 0x000fea0003800000 */
.L_x_86:
        /* <DEDUP_REMOVED lines=12> */
.L_x_89:
[----:B------:R-:W-:Y:S05]  /*48f0*/  BSYNC B1 ;  /* 0x0000000000017941 */ /* 0x000fea0003800000 */
.L_x_88:
        /* <DEDUP_REMOVED lines=12> */
.L_x_91:
[----:B------:R-:W-:Y:S05]  /*49c0*/  BSYNC B1 ;  /* 0x0000000000017941 */ /* 0x000fea0003800000 */
.L_x_90:
        /* <DEDUP_REMOVED lines=12> */
.L_x_93:
[----:B------:R-:W-:Y:S05]  /*4a90*/  BSYNC B1 ;  /* 0x0000000000017941 */ /* 0x000fea0003800000 */
.L_x_92:
        /* <DEDUP_REMOVED lines=12> */
.L_x_95:
[----:B------:R-:W-:Y:S05]  /*4b60*/  BSYNC B1 ;  /* 0x0000000000017941 */ /* 0x000fea0003800000 */
.L_x_94:
        /* <DEDUP_REMOVED lines=12> */
.L_x_97:
[----:B------:R-:W-:Y:S05]  /*4c30*/  BSYNC B1 ;  /* 0x0000000000017941 */ /* 0x000fea0003800000 */
.L_x_96:
        /* <DEDUP_REMOVED lines=12> */
.L_x_99:
[----:B------:R-:W-:Y:S05]  /*4d00*/  BSYNC B1 ;  /* 0x0000000000017941 */ /* 0x000fea0003800000 */
.L_x_98:
        /* <DEDUP_REMOVED lines=12> */
.L_x_101:
[----:B------:R-:W-:Y:S05]  /*4dd0*/  BSYNC B1 ;  /* 0x0000000000017941 */ /* 0x000fea0003800000 */
.L_x_100:
        /* <DEDUP_REMOVED lines=12> */
.L_x_103:
[----:B------:R-:W-:Y:S05]  /*4ea0*/  BSYNC B1 ;  /* 0x0000000000017941 */ /* 0x000fea0003800000 */
.L_x_102:
        /* <DEDUP_REMOVED lines=12> */
.L_x_105:
[----:B------:R-:W-:Y:S05]  /*4f70*/  BSYNC B1 ;  /* 0x0000000000017941 */ /* 0x000fea0003800000 */
.L_x_104:
        /* <DEDUP_REMOVED lines=12> */
.L_x_107:
[----:B------:R-:W-:Y:S05]  /*5040*/  BSYNC B1 ;  /* 0x0000000000017941 */ /* 0x000fea0003800000 */
.L_x_106:
        /* <DEDUP_REMOVED lines=12> */
.L_x_109:
[----:B------:R-:W-:Y:S05]  /*5110*/  BSYNC B1 ;  /* 0x0000000000017941 */ /* 0x000fea0003800000 */
.L_x_108:
        /* <DEDUP_REMOVED lines=12> */
.L_x_111:
[----:B------:R-:W-:Y:S05]  /*51e0*/  BSYNC B1 ;  /* 0x0000000000017941 */ /* 0x000fea0003800000 */
.L_x_110:
        /* <DEDUP_REMOVED lines=12> */
.L_x_113:
[----:B------:R-:W-:Y:S05]  /*52b0*/  BSYNC B1 ;  /* 0x0000000000017941 */ /* 0x000fea0003800000 */
.L_x_112:
        /* <DEDUP_REMOVED lines=12> */
.L_x_115:
[----:B------:R-:W-:Y:S05]  /*5380*/  BSYNC B1 ;  /* 0x0000000000017941 */ /* 0x000fea0003800000 */
.L_x_114:
        /* <DEDUP_REMOVED lines=12> */
.L_x_117:
[----:B------:R-:W-:Y:S05]  /*5450*/  BSYNC B1 ;  /* 0x0000000000017941 */ /* 0x000fea0003800000 */
.L_x_116:
        /* <DEDUP_REMOVED lines=12> */
.L_x_119:
[----:B------:R-:W-:Y:S05]  /*5520*/  BSYNC B1 ;  /* 0x0000000000017941 */ /* 0x000fea0003800000 */
.L_x_118:
        /* <DEDUP_REMOVED lines=12> */
.L_x_121:
[----:B------:R-:W-:Y:S05]  /*55f0*/  BSYNC B1 ;  /* 0x0000000000017941 */ /* 0x000fea0003800000 */
.L_x_120:
        /* <DEDUP_REMOVED lines=12> */
.L_x_123:
[----:B------:R-:W-:Y:S05]  /*56c0*/  BSYNC B1 ;  /* 0x0000000000017941 */ /* 0x000fea0003800000 */
.L_x_122:
        /* <DEDUP_REMOVED lines=12> */
.L_x_125:
[----:B------:R-:W-:Y:S05]  /*5790*/  BSYNC B1 ;  /* 0x0000000000017941 */ /* 0x000fea0003800000 */
.L_x_124:
        /* <DEDUP_REMOVED lines=12> */
.L_x_127:
[----:B------:R-:W-:Y:S05]  /*5860*/  BSYNC B1 ;  /* 0x0000000000017941 */ /* 0x000fea0003800000 */
.L_x_126:
        /* <DEDUP_REMOVED lines=12> */
.L_x_129:
[----:B------:R-:W-:Y:S05]  /*5930*/  BSYNC B1 ;  /* 0x0000000000017941 */ /* 0x000fea0003800000 */
.L_x_128:
        /* <DEDUP_REMOVED lines=12> */
.L_x_131:
[----:B------:R-:W-:Y:S05]  /*5a00*/  BSYNC B1 ;  /* 0x0000000000017941 */ /* 0x000fea0003800000 */
.L_x_130:
        /* <DEDUP_REMOVED lines=12> */
.L_x_133:
[----:B------:R-:W-:Y:S05]  /*5ad0*/  BSYNC B1 ;  /* 0x0000000000017941 */ /* 0x000fea0003800000 */
.L_x_132:
        /* <DEDUP_REMOVED lines=12> */
.L_x_135:
[----:B------:R-:W-:Y:S05]  /*5ba0*/  BSYNC B1 ;  /* 0x0000000000017941 */ /* 0x000fea0003800000 */
.L_x_134:
        /* <DEDUP_REMOVED lines=12> */
.L_x_137:
[----:B------:R-:W-:Y:S05]  /*5c70*/  BSYNC B1 ;  /* 0x0000000000017941 */ /* 0x000fea0003800000 */
.L_x_136:
        /* <DEDUP_REMOVED lines=12> */
.L_x_139:
[----:B------:R-:W-:Y:S05]  /*5d40*/  BSYNC B1 ;  /* 0x0000000000017941 */ /* 0x000fea0003800000 */
.L_x_138:
        /* <DEDUP_REMOVED lines=12> */
.L_x_141:
[----:B------:R-:W-:Y:S05]  /*5e10*/  BSYNC B1 ;  /* 0x0000000000017941 */ /* 0x000fea0003800000 */
.L_x_140:
        /* <DEDUP_REMOVED lines=12> */
.L_x_143:
[----:B------:R-:W-:Y:S05]  /*5ee0*/  BSYNC B1 ;  /* 0x0000000000017941 */ /* 0x000fea0003800000 */
.L_x_142:
        /* <DEDUP_REMOVED lines=12> */
.L_x_145:
[----:B------:R-:W-:Y:S05]  /*5fb0*/  BSYNC B1 ;  /* 0x0000000000017941 */ /* 0x000fea0003800000 */
.L_x_144:
        /* <DEDUP_REMOVED lines=12> */
.L_x_147:
[----:B------:R-:W-:Y:S05]  /*6080*/  BSYNC B1 ;  /* 0x0000000000017941 */ /* 0x000fea0003800000 */
.L_x_146:
        /* <DEDUP_REMOVED lines=12> */
.L_x_149:
[----:B------:R-:W-:Y:S05]  /*6150*/  BSYNC B1 ;  /* 0x0000000000017941 */ /* 0x000fea0003800000 */
.L_x_148:
[----:B-----5:R-:W-:Y:S01]  /*6160*/  LOP3.LUT R28, R28, 0xff, RZ, 0xc0, !PT ;  /* 0x000000ff1c1c7812 */ /* 0x020fe200078ec0ff */
[----:B------:R-:W-:Y:S01]  /*6170*/  BSSY B1, `(.L_x_150) ;  /* 0x000000b000017945 */ /* 0x000fe20003800000 */
[----:B------:R-:W-:Y:S02]  /*6180*/  ISETP.LT.OR P4, PT, R27, 0x6a, !P2 ;  /* 0x0000006a1b00780c */ /* 0x000fe40005781670 */
[----:B------:R-:W-:-:S05]  /*6190*/  F2FP.F16.E5M2.UNPACK_B R28, R28 ;  /* 0x0000001cff1c723e */ /* 0x000fca00020004ff */
[----:B------:R-:W-:-:S05]  /*61a0*/  HADD2.F32 R28, -RZ, R28.H0_H0 ;  /* 0x2000001cff1c7230 */ /* 0x000fca0000004100 */
[----:B------:R-:W-:-:S04]  /*61b0*/  FMUL R28, R28, R9 ;  /* 0x000000091c1c7220 */ /* 0x000fc80000400000 */
[----:B------:R-:W-:Y:S01]  /*61c0*/  FFMA R28, R23, R8, R28 ;  /* 0x00000008171c7223 */ /* 0x000fe2000000001c */
[----:B------:R-:W-:-:S04]  /*61d0*/  PRMT R23, RZ, 0x7610, R23 ;  /* 0x00007610ff177816 */ /* 0x000fc80000000017 */
[----:B----4-:R-:W-:-:S05]  /*61e0*/  F2FP.SATFINITE.E5M2.F32.PACK_AB_MERGE_C R29, RZ, R28, RZ ;  /* 0x0000001cff1d723e */ /* 0x010fca00048060ff */
[----:B------:R4:W-:Y:S01]  /*61f0*/  @!P5 STG.E.U8 desc[UR18][R10.64+0x68], R29 ;  /* 0x0000681d0a00d986 */ /* 0x0009e2000c101112 */
[----:B------:R-:W-:Y:S05]  /*6200*/  @P4 BRA `(.L_x_151) ;  /* 0x0000000000044947 */ /* 0x000fea0003800000 */
[----:B------:R0:W5:Y:S02]  /*6210*/  LDG.E.U8 R23, desc[UR18][R24.64+0x69] ;  /* 0x0000691218177981 */ /* 0x000164000c1e1100 */
.L_x_151:
[----:B------:R-:W-:Y:S05]  /*6220*/  BSYNC B1 ;  /* 0x0000000000017941 */ /* 0x000fea0003800000 */
.L_x_150:
        /* <DEDUP_REMOVED lines=8> */
[----:B------:R-:W-:-:S05]  /*62b0*/  F2FP.SATFINITE.E5M2.F32.PACK_AB_MERGE_C R23, RZ, R23, RZ ;  /* 0x00000017ff17723e */ /* 0x000fca00048060ff */
[----:B------:R0:W-:Y:S01]  /*62c0*/  @!P4 STG.E.U8 desc[UR18][R10.64+0x69], R23 ;  /* 0x000069170a00c986 */ /* 0x0001e2000c101112 */
[----:B------:R-:W-:Y:S05]  /*62d0*/  @P5 BRA `(.L_x_153) ;  /* 0x0000000000045947 */ /* 0x000fea0003800000 */
[----:B------:R0:W5:Y:S02]  /*62e0*/  LDG.E.U8 R22, desc[UR18][R6.64+0x70] ;  /* 0x0000701206167981 */ /* 0x000164000c1e1100 */
.L_x_153:
[----:B------:R-:W-:Y:S05]  /*62f0*/  BSYNC B1 ;  /* 0x0000000000017941 */ /* 0x000fea0003800000 */
.L_x_152:
        /* <DEDUP_REMOVED lines=8> */
[----:B0-----:R-:W-:-:S05]  /*6380*/  F2FP.SATFINITE.E5M2.F32.PACK_AB_MERGE_C R23, RZ, R22, RZ ;  /* 0x00000016ff17723e */ /* 0x001fca00048060ff */
[----:B------:R0:W-:Y:S01]  /*6390*/  @!P5 STG.E.U8 desc[UR18][R12.64+0x70], R23 ;  /* 0x000070170c00d986 */ /* 0x0001e2000c101112 */
[----:B------:R-:W-:Y:S05]  /*63a0*/  @P4 BRA `(.L_x_155) ;  /* 0x0000000000044947 */ /* 0x000fea0003800000 */
[----:B------:R0:W5:Y:S02]  /*63b0*/  LDG.E.U8 R21, desc[UR18][R6.64+0x71] ;  /* 0x0000711206157981 */ /* 0x000164000c1e1100 */
.L_x_155:
[----:B------:R-:W-:Y:S05]  /*63c0*/  BSYNC B1 ;  /* 0x0000000000017941 */ /* 0x000fea0003800000 */
.L_x_154:
        /* <DEDUP_REMOVED lines=12> */
.L_x_157:
[----:B------:R-:W-:Y:S05]  /*6490*/  BSYNC B1 ;  /* 0x0000000000017941 */ /* 0x000fea0003800000 */
.L_x_156:
        /* <DEDUP_REMOVED lines=12> */
.L_x_159:
[----:B------:R-:W-:Y:S05]  /*6560*/  BSYNC B1 ;  /* 0x0000000000017941 */ /* 0x000fea0003800000 */
.L_x_158:
        /* <DEDUP_REMOVED lines=12> */
.L_x_161:
[----:B------:R-:W-:Y:S05]  /*6630*/  BSYNC B1 ;  /* 0x0000000000017941 */ /* 0x000fea0003800000 */
.L_x_160:
        /* <DEDUP_REMOVED lines=12> */
.L_x_163:
[----:B------:R-:W-:Y:S05]  /*6700*/  BSYNC B1 ;  /* 0x0000000000017941 */ /* 0x000fea0003800000 */
.L_x_162:
[----:B-----5:R-:W-:Y:S01]  /*6710*/  LOP3.LUT R15, R15, 0xff, RZ, 0xc0, !PT ;  /* 0x000000ff0f0f7812 */ /* 0x020fe200078ec0ff */
[----:B------:R-:W-:Y:S01]  /*6720*/  BSSY B1, `(.L_x_164) ;  /* 0x000000b000017945 */ /* 0x000fe20003800000 */
[----:B------:R-:W-:Y:S02]  /*6730*/  ISETP.LT.OR P4, PT, R27, 0x79, !P2 ;  /* 0x000000791b00780c */ /* 0x000fe40005781670 */
[----:B------:R-:W-:-:S05]  /*6740*/  F2FP.F16.E5M2.UNPACK_B R15, R15 ;  /* 0x0000000fff0f723e */ /* 0x000fca00020004ff */
[----:B0-2---:R-:W-:-:S05]  /*6750*/  HADD2.F32 R6, -RZ, R15.H0_H0 ;  /* 0x2000000fff067230 */ /* 0x005fca0000004100 */
[----:B------:R-:W-:Y:S01]  /*6760*/  FMUL R7, R6, R9 ;  /* 0x0000000906077220 */ /* 0x000fe20000400000 */
[----:B------:R-:W-:-:S03]  /*6770*/  PRMT R6, RZ, 0x7610, R6 ;  /* 0x00007610ff067816 */ /* 0x000fc60000000006 */
[----:B------:R-:W-:-:S05]  /*6780*/  FFMA R7, R14, R8, R7 ;  /* 0x000000080e077223 */ /* 0x000fca0000000007 */
[----:B------:R-:W-:-:S05]  /*6790*/  F2FP.SATFINITE.E5M2.F32.PACK_AB_MERGE_C R7, RZ, R7, RZ ;  /* 0x00000007ff07723e */ /* 0x000fca00048060ff */
[----:B------:R0:W-:Y:S01]  /*67a0*/  @!P1 STG.E.U8 desc[UR18][R12.64+0x79], R7 ;  /* 0x000079070c009986 */ /* 0x0001e2000c101112 */
[----:B------:R-:W-:Y:S05]  /*67b0*/  @P4 BRA `(.L_x_165) ;  /* 0x0000000000044947 */ /* 0x000fea0003800000 */
[----:B------:R2:W5:Y:S02]  /*67c0*/  LDG.E.U8 R6, desc[UR18][R24.64+0x78] ;  /* 0x0000781218067981 */ /* 0x000564000c1e1100 */
.L_x_165:
[----:B------:R-:W-:Y:S05]  /*67d0*/  BSYNC B1 ;  /* 0x0000000000017941 */ /* 0x000fea0003800000 */
.L_x_164:
[----:B-----5:R-:W-:Y:S01]  /*67e0*/  LOP3.LUT R6, R6, 0xff, RZ, 0xc0, !PT ;  /* 0x000000ff06067812 */ /* 0x020fe200078ec0ff */
[----:B------:R-:W-:Y:S01]  /*67f0*/  BSSY B1, `(.L_x_166) ;  /* 0x000000b000017945 */ /* 0x000fe20003800000 */
[----:B------:R-:W-:Y:S02]  /*6800*/  ISETP.LT.OR P2, PT, R27, 0x7a, !P2 ;  /* 0x0000007a1b00780c */ /* 0x000fe40005741670 */
[----:B------:R-:W-:-:S05]  /*6810*/  F2FP.F16.E5M2.UNPACK_B R6, R6 ;  /* 0x00000006ff06723e */ /* 0x000fca00020004ff */
[----:B------:R-:W-:-:S05]  /*6820*/  HADD2.F32 R6, -RZ, R6.H0_H0 ;  /* 0x20000006ff067230 */ /* 0x000fca0000004100 */
[----:B------:R-:W-:-:S04]  /*6830*/  FMUL R6, R6, R9 ;  /* 0x0000000906067220 */ /* 0x000fc80000400000 */
[----:B------:R-:W-:-:S05]  /*6840*/  FFMA R6, R17, R8, R6 ;  /* 0x0000000811067223 */ /* 0x000fca0000000006 */
[----:B0-----:R-:W-:Y:S02]  /*6850*/  F2FP.SATFINITE.E5M2.F32.PACK_AB_MERGE_C R7, RZ, R6, RZ ;  /* 0x00000006ff07723e */ /* 0x001fe400048060ff */
[----:B------:R-:W-:-:S03]  /*6860*/  PRMT R6, RZ, 0x7610, R6 ;  /* 0x00007610ff067816 */ /* 0x000fc60000000006 */
[----:B------:R0:W-:Y:S01]  /*6870*/  @!P4 STG.E.U8 desc[UR18][R10.64+0x78], R7 ;  /* 0x000078070a00c986 */ /* 0x0001e2000c101112 */
[----:B------:R-:W-:Y:S05]  /*6880*/  @P2 BRA `(.L_x_167) ;  /* 0x0000000000042947 */ /* 0x000fea0003800000 */
[----:B------:R0:W5:Y:S02]  /*6890*/  LDG.E.U8 R6, desc[UR18][R24.64+0x79] ;  /* 0x0000791218067981 */ /* 0x000164000c1e1100 */
.L_x_167:
[----:B------:R-:W-:Y:S05]  /*68a0*/  BSYNC B1 ;  /* 0x0000000000017941 */ /* 0x000fea0003800000 */
.L_x_166:
[----:B------:R-:W-:Y:S05]  /*68b0*/  @P2 BRA `(.L_x_168) ;  /* 0x0000001000282947 */ /* 0x000fea0003800000 */
[----:B-----5:R-:W-:-:S04]  /*68c0*/  LOP3.LUT R6, R6, 0xff, RZ, 0xc0, !PT ;  /* 0x000000ff06067812 */ /* 0x020fc800078ec0ff */
[----:B------:R-:W-:-:S05]  /*68d0*/  F2FP.F16.E5M2.UNPACK_B R6, R6 ;  /* 0x00000006ff06723e */ /* 0x000fca00020004ff */
[----:B------:R-:W-:-:S05]  /*68e0*/  HADD2.F32 R6, -RZ, R6.H0_H0 ;  /* 0x20000006ff067230 */ /* 0x000fca0000004100 */
[----:B0-----:R-:W-:-:S04]  /*68f0*/  FMUL R7, R6, R9 ;  /* 0x0000000906077220 */ /* 0x001fc80000400000 */
[----:B------:R-:W-:-:S05]  /*6900*/  FFMA R7, R16, R8, R7 ;  /* 0x0000000810077223 */ /* 0x000fca0000000007 */
[----:B------:R-:W-:-:S05]  /*6910*/  F2FP.SATFINITE.E5M2.F32.PACK_AB_MERGE_C R7, RZ, R7, RZ ;  /* 0x00000007ff07723e */ /* 0x000fca00048060ff */
[----:B------:R0:W-:Y:S01]  /*6920*/  STG.E.U8 desc[UR18][R10.64+0x79], R7 ;  /* 0x000079070a007986 */ /* 0x0001e2000c101112 */
[----:B------:R-:W-:Y:S05]  /*6930*/  BRA `(.L_x_168) ;  /* 0x0000001000087947 */ /* 0x000fea0003800000 */
.L_x_39:
[----:B------:R-:W-:Y:S01]  /*6940*/  ISETP.GE.AND P2, PT, R33, 0x1, PT ;  /* 0x000000012100780c */ /* 0x000fe20003f46270 */
[-C--:B--2---:R-:W-:Y:S01]  /*6950*/  FMUL R141, R141, R8.reuse ;  /* 0x000000088d8d7220 */ /* 0x084fe20000400000 */
[-C--:B------:R-:W-:Y:S01]  /*6960*/  FMUL R140, R140, R8.reuse ;  /* 0x000000088c8c7220 */ /* 0x080fe20000400000 */
[----:B------:R-:W-:Y:S01]  /*6970*/  ISETP.GE.AND P1, PT, R33, 0x9, PT ;  /* 0x000000092100780c */ /* 0x000fe20003f26270 */
[-C--:B------:R-:W-:Y:S01]  /*6980*/  FMUL R138, R138, R8.reuse ;  /* 0x000000088a8a7220 */ /* 0x080fe20000400000 */
[----:B------:R-:W-:Y:S01]  /*6990*/  ISETP.LT.OR P5, PT, R27, 0x1, !P2 ;  /* 0x000000011b00780c */ /* 0x000fe200057a1670 */
[-C--:B------:R-:W-:Y:S01]  /*69a0*/  FMUL R139, R139, R8.reuse ;  /* 0x000000088b8b7220 */ /* 0x080fe20000400000 */
[----:B------:R-:W-:Y:S01]  /*69b0*/  ISETP.LT.OR P4, PT, R27, 0x2, !P2 ;  /* 0x000000021b00780c */ /* 0x000fe20005781670 */
[-C--:B------:R-:W-:Y:S01]  /*69c0*/  FMUL R137, R137, R8.reuse ;  /* 0x0000000889897220 */ /* 0x080fe20000400000 */
[----:B------:R-:W-:Y:S01]  /*69d0*/  F2FP.SATFINITE.E5M2.F32.PACK_AB_MERGE_C R141, RZ, R141, RZ ;  /* 0x0000008dff8d723e */ /* 0x000fe200048060ff */
[----:B------:R-:W-:Y:S01]  /*69e0*/  FMUL R136, R136, R8 ;  /* 0x0000000888887220 */ /* 0x000fe20000400000 */
[----:B------:R-:W-:Y:S01]  /*69f0*/  F2FP.SATFINITE.E5M2.F32.PACK_AB_MERGE_C R7, RZ, R140, RZ ;  /* 0x0000008cff07723e */ /* 0x000fe200048060ff */
[-C--:B------:R-:W-:Y:S01]  /*6a00*/  FMUL R135, R135, R8.reuse ;  /* 0x0000000887877220 */ /* 0x080fe20000400000 */
[C---:B------:R-:W-:Y:S01]  /*6a10*/  ISETP.LT.OR P6, PT, R27.reuse, 0x9, !P2 ;  /* 0x000000091b00780c */ /* 0x040fe200057c1670 */
[----:B------:R-:W-:Y:S01]  /*6a20*/  FMUL R134, R134, R8 ;  /* 0x0000000886867220 */ /* 0x000fe20000400000 */
[----:B------:R-:W-:Y:S01]  /*6a30*/  F2FP.SATFINITE.E5M2.F32.PACK_AB_MERGE_C R25, RZ, R138, RZ ;  /* 0x0000008aff19723e */ /* 0x000fe200048060ff */
[-C--:B------:R-:W-:Y:S01]  /*6a40*/  FMUL R132, R132, R8.reuse ;  /* 0x0000000884847220 */ /* 0x080fe20000400000 */
[----:B------:R-:W-:Y:S01]  /*6a50*/  F2FP.SATFINITE.E5M2.F32.PACK_AB_MERGE_C R139, RZ, R139, RZ ;  /* 0x0000008bff8b723e */ /* 0x000fe200048060ff */
[----:B------:R-:W-:Y:S01]  /*6a60*/  @!P5 STG.E.U8 desc[UR18][R12.64], R141 ;  /* 0x0000008d0c00d986 */ /* 0x000fe2000c101112 */
[----:B------:R-:W-:Y:S01]  /*6a70*/  ISETP.LT.OR P5, PT, R27, 0x2, !P1 ;  /* 0x000000021b00780c */ /* 0x000fe20004fa1670 */
[-C--:B------:R-:W-:Y:S01]  /*6a80*/  FMUL R133, R133, R8.reuse ;  /* 0x0000000885857220 */ /* 0x080fe20000400000 */
[----:B------:R-:W-:Y:S01]  /*6a90*/  F2FP.SATFINITE.E5M2.F32.PACK_AB_MERGE_C R137, RZ, R137, RZ ;  /* 0x00000089ff89723e */ /* 0x000fe200048060ff */
[----:B------:R0:W-:Y:S01]  /*6aa0*/  @!P4 STG.E.U8 desc[UR18][R12.64+0x1], R7 ;  /* 0x000001070c00c986 */ /* 0x0001e2000c101112 */
[----:B------:R-:W-:Y:S01]  /*6ab0*/  ISETP.LT.OR P4, PT, R27, 0x1, !P1 ;  /* 0x000000011b00780c */ /* 0x000fe20004f81670 */
[-C--:B------:R-:W-:Y:S01]  /*6ac0*/  FMUL R131, R131, R8.reuse ;  /* 0x0000000883837220 */ /* 0x080fe20000400000 */
[----:B------:R-:W-:Y:S01]  /*6ad0*/  F2FP.SATFINITE.E5M2.F32.PACK_AB_MERGE_C R135, RZ, R135, RZ ;  /* 0x00000087ff87723e */ /* 0x000fe200048060ff */
[----:B------:R-:W-:Y:S01]  /*6ae0*/  FMUL R130, R130, R8 ;  /* 0x0000000882827220 */ /* 0x000fe20000400000 */
[----:B------:R-:W-:Y:S01]  /*6af0*/  F2FP.SATFINITE.E5M2.F32.PACK_AB_MERGE_C R29, RZ, R134, RZ ;  /* 0x00000086ff1d723e */ /* 0x000fe200048060ff */
[-C--:B------:R-:W-:Y:S01]  /*6b00*/  FMUL R129, R129, R8.reuse ;  /* 0x0000000881817220 */ /* 0x080fe20000400000 */
[----:B------:R-:W-:Y:S01]  /*6b10*/  F2FP.SATFINITE.E5M2.F32.PACK_AB_MERGE_C R133, RZ, R133, RZ ;  /* 0x00000085ff85723e */ /* 0x000fe200048060ff */
[-C--:B------:R-:W-:Y:S01]  /*6b20*/  FMUL R128, R128, R8.reuse ;  /* 0x0000000880807220 */ /* 0x080fe20000400000 */
[----:B------:R-:W-:Y:S01]  /*6b30*/  F2FP.SATFINITE.E5M2.F32.PACK_AB_MERGE_C R131, RZ, R131, RZ ;  /* 0x00000083ff83723e */ /* 0x000fe200048060ff */
[----:B------:R1:W-:Y:S01]  /*6b40*/  @!P5 STG.E.U8 desc[UR18][R10.64+0x1], R25 ;  /* 0x000001190a00d986 */ /* 0x0003e2000c101112 */
[C---:B------:R-:W-:Y:S01]  /*6b50*/  ISETP.LT.OR P5, PT, R27.reuse, 0xa, !P2 ;  /* 0x0000000a1b00780c */ /* 0x040fe200057a1670 */
[----:B------:R-:W-:Y:S01]  /*6b60*/  FMUL R126, R126, R8 ;  /* 0x000000087e7e7220 */ /* 0x000fe20000400000 */
[----:B0-----:R-:W-:Y:S01]  /*6b70*/  F2FP.SATFINITE.E5M2.F32.PACK_AB_MERGE_C R7, RZ, R136, RZ ;  /* 0x00000088ff07723e */ /* 0x001fe200048060ff */
[----:B------:R-:W-:Y:S01]  /*6b80*/  @!P4 STG.E.U8 desc[UR18][R10.64], R139 ;  /* 0x0000008b0a00c986 */ /* 0x000fe2000c101112 */
[----:B------:R-:W-:Y:S01]  /*6b90*/  ISETP.LT.OR P4, PT, R27, 0x9, !P1 ;  /* 0x000000091b00780c */ /* 0x000fe20004f81670 */
[-C--:B------:R-:W-:Y:S01]  /*6ba0*/  FMUL R127, R127, R8.reuse ;  /* 0x000000087f7f7220 */ /* 0x080fe20000400000 */
[----:B------:R-:W-:Y:S01]  /*6bb0*/  F2FP.SATFINITE.E5M2.F32.PACK_AB_MERGE_C R129, RZ, R129, RZ ;  /* 0x00000081ff81723e */ /* 0x000fe200048060ff */
[----:B------:R-:W-:Y:S01]  /*6bc0*/  @!P6 STG.E.U8 desc[UR18][R12.64+0x8], R137 ;  /* 0x000008890c00e986 */ /* 0x000fe2000c101112 */
[----:B------:R-:W-:Y:S01]  /*6bd0*/  ISETP.LT.OR P6, PT, R27, 0xa, !P1 ;  /* 0x0000000a1b00780c */ /* 0x000fe20004fc1670 */
[-C--:B------:R-:W-:Y:S01]  /*6be0*/  FMUL R125, R125, R8.reuse ;  /* 0x000000087d7d7220 */ /* 0x080fe20000400000 */
[----:B------:R-:W-:Y:S01]  /*6bf0*/  F2FP.SATFINITE.E5M2.F32.PACK_AB_MERGE_C R127, RZ, R127, RZ ;  /* 0x0000007fff7f723e */ /* 0x000fe200048060ff */
[----:B------:R-:W-:Y:S01]  /*6c00*/  FMUL R124, R124, R8 ;  /* 0x000000087c7c7220 */ /* 0x000fe20000400000 */
[----:B-1----:R-:W-:Y:S01]  /*6c10*/  F2FP.SATFINITE.E5M2.F32.PACK_AB_MERGE_C R25, RZ, R132, RZ ;  /* 0x00000084ff19723e */ /* 0x002fe200048060ff */
[----:B------:R0:W-:Y:S01]  /*6c20*/  @!P5 STG.E.U8 desc[UR18][R12.64+0x9], R7 ;  /* 0x000009070c00d986 */ /* 0x0001e2000c101112 */
[----:B------:R-:W-:Y:S01]  /*6c30*/  ISETP.LT.OR P5, PT, R27, 0x12, !P2 ;  /* 0x000000121b00780c */ /* 0x000fe200057a1670 */
[-C--:B------:R-:W-:Y:S01]  /*6c40*/  FMUL R123, R123, R8.reuse ;  /* 0x000000087b7b7220 */ /* 0x080fe20000400000 */
[----:B------:R-:W-:Y:S01]  /*6c50*/  F2FP.SATFINITE.E5M2.F32.PACK_AB_MERGE_C R125, RZ, R125, RZ ;  /* 0x0000007dff7d723e */ /* 0x000fe200048060ff */
[----:B------:R-:W-:Y:S01]  /*6c60*/  @!P4 STG.E.U8 desc[UR18][R10.64+0x8], R135 ;  /* 0x000008870a00c986 */ /* 0x000fe2000c101112 */
[C---:B------:R-:W-:Y:S01]  /*6c70*/  ISETP.LT.OR P4, PT, R27.reuse, 0x11, !P2 ;  /* 0x000000111b00780c */ /* 0x040fe20005781670 */
[-C--:B------:R-:W-:Y:S01]  /*6c80*/  FMUL R122, R122, R8.reuse ;  /* 0x000000087a7a7220 */ /* 0x080fe20000400000 */
[----:B------:R-:W-:Y:S01]  /*6c90*/  F2FP.SATFINITE.E5M2.F32.PACK_AB_MERGE_C R123, RZ, R123, RZ ;  /* 0x0000007bff7b723e */ /* 0x000fe200048060ff */
[----:B------:R1:W-:Y:S01]  /*6ca0*/  @!P6 STG.E.U8 desc[UR18][R10.64+0x9], R29 ;  /* 0x0000091d0a00e986 */ /* 0x0003e2000c101112 */
[----:B------:R-:W-:Y:S01]  /*6cb0*/  ISETP.LT.OR P6, PT, R27, 0x11, !P1 ;  /* 0x000000111b00780c */ /* 0x000fe20004fc1670 */
[-C--:B------:R-:W-:Y:S01]  /*6cc0*/  FMUL R120, R120, R8.reuse ;  /* 0x0000000878787220 */ /* 0x080fe20000400000 */
[----:B------:R-:W-:Y:S01]  /*6cd0*/  FMUL R121, R121, R8 ;  /* 0x0000000879797220 */ /* 0x000fe20000400000 */
[----:B0-----:R-:W-:Y:S01]  /*6ce0*/  F2FP.SATFINITE.E5M2.F32.PACK_AB_MERGE_C R7, RZ, R130, RZ ;  /* 0x00000082ff07723e */ /* 0x001fe200048060ff */
[-C--:B------:R-:W-:Y:S01]  /*6cf0*/  FMUL R119, R119, R8.reuse ;  /* 0x0000000877777220 */ /* 0x080fe20000400000 */
[----:B------:R0:W-:Y:S01]  /*6d00*/  @!P5 STG.E.U8 desc[UR18][R12.64+0x11], R25 ;  /* 0x000011190c00d986 */ /* 0x0001e2000c101112 */
[C---:B------:R-:W-:Y:S01]  /*6d10*/  ISETP.LT.OR P5, PT, R27.reuse, 0x12, !P1 ;  /* 0x000000121b00780c */ /* 0x040fe20004fa1670 */
[-C--:B------:R-:W-:Y:S01]  /*6d20*/  FMUL R118, R118, R8.reuse ;  /* 0x0000000876767220 */ /* 0x080fe20000400000 */
[----:B------:R-:W-:Y:S01]  /*6d30*/  F2FP.SATFINITE.E5M2.F32.PACK_AB_MERGE_C R121, RZ, R121, RZ ;  /* 0x00000079ff79723e */ /* 0x000fe200048060ff */
[----:B------:R-:W-:Y:S01]  /*6d40*/  @!P4 STG.E.U8 desc[UR18][R12.64+0x10], R133 ;  /* 0x000010850c00c986 */ /* 0x000fe2000c101112 */
[----:B------:R-:W-:Y:S01]  /*6d50*/  ISETP.LT.OR P4, PT, R27, 0x19, !P2 ;  /* 0x000000191b00780c */ /* 0x000fe20005781670 */
[----:B------:R-:W-:Y:S01]  /*6d60*/  FMUL R117, R117, R8 ;  /* 0x0000000875757220 */ /* 0x000fe20000400000 */
[----:B-1----:R-:W-:Y:S01]  /*6d70*/  F2FP.SATFINITE.E5M2.F32.PACK_AB_MERGE_C R29, RZ, R128, RZ ;  /* 0x00000080ff1d723e */ /* 0x002fe200048060ff */
[----:B------:R-:W-:Y:S01]  /*6d80*/  @!P6 STG.E.U8 desc[UR18][R10.64+0x10], R131 ;  /* 0x000010830a00e986 */ /* 0x000fe2000c101112 */
[C---:B------:R-:W-:Y:S01]  /*6d90*/  ISETP.LT.OR P6, PT, R27.reuse, 0x1a, !P2 ;  /* 0x0000001a1b00780c */ /* 0x040fe200057c1670 */
[-C--:B------:R-:W-:Y:S01]  /*6da0*/  FMUL R116, R116, R8.reuse ;  /* 0x0000000874747220 */ /* 0x080fe20000400000 */
[----:B------:R-:W-:Y:S01]  /*6db0*/  F2FP.SATFINITE.E5M2.F32.PACK_AB_MERGE_C R119, RZ, R119, RZ ;  /* 0x00000077ff77723e */ /* 0x000fe200048060ff */
[----:B------:R-:W-:Y:S01]  /*6dc0*/  FMUL R114, R114, R8 ;  /* 0x0000000872727220 */ /* 0x000fe20000400000 */
[----:B0-----:R-:W-:Y:S01]  /*6dd0*/  F2FP.SATFINITE.E5M2.F32.PACK_AB_MERGE_C R25, RZ, R126, RZ ;  /* 0x0000007eff19723e */ /* 0x001fe200048060ff */
[----:B------:R0:W-:Y:S01]  /*6de0*/  @!P5 STG.E.U8 desc[UR18][R10.64+0x11], R7 ;  /* 0x000011070a00d986 */ /* 0x0001e2000c101112 */
[----:B------:R-:W-:Y:S01]  /*6df0*/  ISETP.LT.OR P5, PT, R27, 0x1a, !P1 ;  /* 0x0000001a1b00780c */ /* 0x000fe20004fa1670 */
        /* <DEDUP_REMOVED lines=11> */
[----:B0-----:R-:W-:Y:S01]  /*6eb0*/  F2FP.SATFINITE.E5M2.F32.PACK_AB_MERGE_C R7, RZ, R124, RZ ;  /* 0x0000007cff07723e */ /* 0x001fe200048060ff */
[----:B------:R0:W-:Y:S01]  /*6ec0*/  @!P5 STG.E.U8 desc[UR18][R10.64+0x19], R25 ;  /* 0x000019190a00d986 */ /* 0x0001e2000c101112 */
[C---:B------:R-:W-:Y:S01]  /*6ed0*/  ISETP.LT.OR P5, PT, R27.reuse, 0x22, !P2 ;  /* 0x000000221b00780c */ /* 0x040fe200057a1670 */
[-C--:B------:R-:W-:Y:S01]  /*6ee0*/  FMUL R110, R110, R8.reuse ;  /* 0x000000086e6e7220 */ /* 0x080fe20000400000 */
[----:B------:R-:W-:Y:S01]  /*6ef0*/  F2FP.SATFINITE.E5M2.F32.PACK_AB_MERGE_C R111, RZ, R111, RZ ;  /* 0x0000006fff6f723e */ /* 0x000fe200048060ff */
[----:B------:R-:W-:Y:S01]  /*6f00*/  @!P4 STG.E.U8 desc[UR18][R10.64+0x18], R127 ;  /* 0x0000187f0a00c986 */ /* 0x000fe2000c101112 */
[C---:B------:R-:W-:Y:S01]  /*6f10*/  ISETP.LT.OR P4, PT, R27.reuse, 0x21, !P1 ;  /* 0x000000211b00780c */ /* 0x040fe20004f81670 */
[----:B------:R-:W-:Y:S01]  /*6f20*/  FMUL R108, R108, R8 ;  /* 0x000000086c6c7220 */ /* 0x000fe20000400000 */
[----:B-1----:R-:W-:Y:S01]  /*6f30*/  F2FP.SATFINITE.E5M2.F32.PACK_AB_MERGE_C R29, RZ, R122, RZ ;  /* 0x0000007aff1d723e */ /* 0x002fe200048060ff */
[----:B------:R-:W-:Y:S01]  /*6f40*/  @!P6 STG.E.U8 desc[UR18][R12.64+0x20], R125 ;  /* 0x0000207d0c00e986 */ /* 0x000fe2000c101112 */
[----:B------:R-:W-:Y:S01]  /*6f50*/  ISETP.LT.OR P6, PT, R27, 0x22, !P1 ;  /* 0x000000221b00780c */ /* 0x000fe20004fc1670 */
[-C--:B------:R-:W-:Y:S01]  /*6f60*/  FMUL R109, R109, R8.reuse ;  /* 0x000000086d6d7220 */ /* 0x080fe20000400000 */
[----:B------:R-:W-:Y:S01]  /*6f70*/  FMUL R107, R107, R8 ;  /* 0x000000086b6b7220 */ /* 0x000fe20000400000 */
[----:B0-----:R-:W-:Y:S01]  /*6f80*/  F2FP.SATFINITE.E5M2.F32.PACK_AB_MERGE_C R25, RZ, R120, RZ ;  /* 0x00000078ff19723e */ /* 0x001fe200048060ff */
[-C--:B------:R-:W-:Y:S01]  /*6f90*/  FMUL R106, R106, R8.reuse ;  /* 0x000000086a6a7220 */ /* 0x080fe20000400000 */
        /* <DEDUP_REMOVED lines=33> */
[----:B------:R-:W-:Y:S01]  /*71b0*/  ISETP.LT.OR P4, PT, R27, 0x31, !P1 ;  /* 0x000000311b00780c */ /* 0x000fe20004f81670 */
[-C--:B------:R-:W-:Y:S01]  /*71c0*/  FMUL R97, R97, R8.reuse ;  /* 0x0000000861617220 */ /* 0x080fe20000400000 */
[-C--:B------:R-:W-:Y:S01]  /*71d0*/  FMUL R95, R95, R8.reuse ;  /* 0x000000085f5f7220 */ /* 0x080fe20000400000 */
        /* <DEDUP_REMOVED lines=37> */
[-C--:B------:R-:W-:Y:S01]  /*7430*/  FMUL R19, R19, R8.reuse ;  /* 0x0000000813137220 */ /* 0x080fe20000400000 */
        /* <DEDUP_REMOVED lines=17> */
[----:B------:R-:W-:Y:S01]  /*7550*/  F2FP.SATFINITE.E5M2.F32.PACK_AB_MERGE_C R15, RZ, R15, RZ ;  /* 0x0000000fff0f723e */ /* 0x000fe200048060ff */
[----:B------:R1:W-:Y:S01]  /*7560*/  @!P6 STG.E.U8 desc[UR18][R12.64+0x49], R29 ;  /* 0x0000491d0c00e986 */ /* 0x0003e2000c101112 */
[----:B------:R-:W-:-:S02]  /*7570*/  ISETP.LT.OR P6, PT, R27, 0x51, !P2 ;  /* 0x000000511b00780c */ /* 0x000fc400057c1670 */
[----:B------:R-:W-:Y:S02]  /*7580*/  F2FP.SATFINITE.E5M2.F32.PACK_AB_MERGE_C R17, RZ, R17, RZ ;  /* 0x00000011ff11723e */ /* 0x000fe400048060ff */
[----:B0-----:R-:W-:Y:S01]  /*7590*/  F2FP.SATFINITE.E5M2.F32.PACK_AB_MERGE_C R7, RZ, R100, RZ ;  /* 0x00000064ff07723e */ /* 0x001fe200048060ff */
[----:B------:R0:W-:Y:S01]  /*75a0*/  @!P5 STG.E.U8 desc[UR18][R10.64+0x49], R25 ;  /* 0x000049190a00d986 */ /* 0x0001e2000c101112 */
[----:B------:R-:W-:-:S03]  /*75b0*/  ISETP.LT.OR P5, PT, R27, 0x52, !P2 ;  /* 0x000000521b00780c */ /* 0x000fc600057a1670 */
[----:B------:R-:W-:Y:S01]  /*75c0*/  @!P4 STG.E.U8 desc[UR18][R10.64+0x48], R103 ;  /* 0x000048670a00c986 */ /* 0x000fe2000c101112 */
[C---:B------:R-:W-:Y:S02]  /*75d0*/  ISETP.LT.OR P4, PT, R27.reuse, 0x51, !P1 ;  /* 0x000000511b00780c */ /* 0x040fe40004f81670 */
[----:B-1----:R-:W-:Y:S01]  /*75e0*/  F2FP.SATFINITE.E5M2.F32.PACK_AB_MERGE_C R29, RZ, R98, RZ ;  /* 0x00000062ff1d723e */ /* 0x002fe200048060ff */
[----:B------:R-:W-:Y:S01]  /*75f0*/  @!P6 STG.E.U8 desc[UR18][R12.64+0x50], R101 ;  /* 0x000050650c00e986 */ /* 0x000fe2000c101112 */
[----:B------:R-:W-:Y:S02]  /*7600*/  ISETP.LT.OR P6, PT, R27, 0x52, !P1 ;  /* 0x000000521b00780c */ /* 0x000fe40004fc1670 */
[----:B0-----:R-:W-:-:S03]  /*7610*/  F2FP.SATFINITE.E5M2.F32.PACK_AB_MERGE_C R25, RZ, R96, RZ ;  /* 0x00000060ff19723e */ /* 0x001fc600048060ff */
[----:B------:R0:W-:Y:S01]  /*7620*/  @!P5 STG.E.U8 desc[UR18][R12.64+0x51], R7 ;  /* 0x000051070c00d986 */ /* 0x0001e2000c101112 */
[----:B------:R-:W-:-:S03]  /*7630*/  ISETP.LT.OR P5, PT, R27, 0x5a, !P2 ;  /* 0x0000005a1b00780c */ /* 0x000fc600057a1670 */
[----:B------:R-:W-:Y:S01]  /*7640*/  @!P4 STG.E.U8 desc[UR18][R10.64+0x50], R99 ;  /* 0x000050630a00c986 */ /* 0x000fe2000c101112 */
[----:B------:R-:W-:-:S03]  /*7650*/  ISETP.LT.OR P4, PT, R27, 0x59, !P2 ;  /* 0x000000591b00780c */ /* 0x000fc60005781670 */
[----:B------:R1:W-:Y:S01]  /*7660*/  @!P6 STG.E.U8 desc[UR18][R10.64+0x51], R29 ;  /* 0x0000511d0a00e986 */ /* 0x0003e2000c101112 */
[----:B------:R-:W-:Y:S02]  /*7670*/  ISETP.LT.OR P6, PT, R27, 0x59, !P1 ;  /* 0x000000591b00780c */ /* 0x000fe40004fc1670 */
[----:B0-----:R-:W-:-:S03]  /*7680*/  F2FP.SATFINITE.E5M2.F32.PACK_AB_MERGE_C R7, RZ, R94, RZ ;  /* 0x0000005eff07723e */ /* 0x001fc600048060ff */
        /* <DEDUP_REMOVED lines=27> */
[----:B------:R-:W-:Y:S01]  /*7840*/  @!P6 STG.E.U8 desc[UR18][R10.64+0x69], R29 ;  /* 0x0000691d0a00e986 */ /* 0x000fe2000c101112 */
[----:B------:R-:W-:Y:S02]  /*7850*/  ISETP.LT.OR P6, PT, R27, 0x71, !P1 ;  /* 0x000000711b00780c */ /* 0x000fe40004fc1670 */
[----:B0-----:R-:W-:-:S03]  /*7860*/  F2FP.SATFINITE.E5M2.F32.PACK_AB_MERGE_C R7, RZ, R18, RZ ;  /* 0x00000012ff07723e */ /* 0x001fc600048060ff */
[----:B------:R-:W-:Y:S01]  /*7870*/  @!P5 STG.E.U8 desc[UR18][R12.64+0x71], R25 ;  /* 0x000071190c00d986 */ /* 0x000fe2000c101112 */
[C---:B------:R-:W-:Y:S02]  /*7880*/  ISETP.LT.OR P5, PT, R27.reuse, 0x79, !P2 ;  /* 0x000000791b00780c */ /* 0x040fe400057a1670 */
[C---:B------:R-:W-:Y:S01]  /*7890*/  ISETP.LT.OR P2, PT, R27.reuse, 0x7a, !P2 ;  /* 0x0000007a1b00780c */ /* 0x040fe20005741670 */
[----:B------:R0:W-:Y:S01]  /*78a0*/  @!P4 STG.E.U8 desc[UR18][R12.64+0x70], R21 ;  /* 0x000070150c00c986 */ /* 0x0001e2000c101112 */
[----:B------:R-:W-:-:S03]  /*78b0*/  ISETP.LT.OR P4, PT, R27, 0x72, !P1 ;  /* 0x000000721b00780c */ /* 0x000fc60004f81670 */
[----:B------:R1:W-:Y:S01]  /*78c0*/  @!P6 STG.E.U8 desc[UR18][R10.64+0x70], R19 ;  /* 0x000070130a00e986 */ /* 0x0003e2000c101112 */
[C---:B------:R-:W-:Y:S02]  /*78d0*/  ISETP.LT.OR P6, PT, R27.reuse, 0x79, !P1 ;  /* 0x000000791b00780c */ /* 0x040fe40004fc1670 */
[----:B------:R-:W-:Y:S02]  /*78e0*/  ISETP.LT.OR P1, PT, R27, 0x7a, !P1 ;  /* 0x0000007a1b00780c */ /* 0x000fe40004f21670 */
[----:B0-----:R-:W-:-:S05]  /*78f0*/  F2FP.SATFINITE.E5M2.F32.PACK_AB_MERGE_C R21, RZ, R16, RZ ;  /* 0x00000010ff15723e */ /* 0x001fca00048060ff */
[----:B------:R0:W-:Y:S01]  /*7900*/  @!P4 STG.E.U8 desc[UR18][R10.64+0x71], R7 ;  /* 0x000071070a00c986 */ /* 0x0001e2000c101112 */
[----:B-1----:R-:W-:-:S03]  /*7910*/  F2FP.SATFINITE.E5M2.F32.PACK_AB_MERGE_C R19, RZ, R14, RZ ;  /* 0x0000000eff13723e */ /* 0x002fc600048060ff */
[----:B------:R0:W-:Y:S04]  /*7920*/  @!P5 STG.E.U8 desc[UR18][R12.64+0x78], R15 ;  /* 0x0000780f0c00d986 */ /* 0x0001e8000c101112 */
[----:B------:R0:W-:Y:S04]  /*7930*/  @!P2 STG.E.U8 desc[UR18][R12.64+0x79], R19 ;  /* 0x000079130c00a986 */ /* 0x0001e8000c101112 */
[----:B------:R0:W-:Y:S04]  /*7940*/  @!P6 STG.E.U8 desc[UR18][R10.64+0x78], R17 ;  /* 0x000078110a00e986 */ /* 0x0001e8000c101112 */
[----:B------:R0:W-:Y:S02]  /*7950*/  @!P1 STG.E.U8 desc[UR18][R10.64+0x79], R21 ;  /* 0x000079150a009986 */ /* 0x0001e4000c101112 */
.L_x_168:
[----:B------:R-:W-:Y:S05]  /*7960*/  BSYNC B0 ;  /* 0x0000000000007941 */ /* 0x000fea0003800000 */
.L_x_38:
[----:B------:R-:W-:Y:S01]  /*7970*/  ULDC UR6, c[0x0][0xc] ;  /* 0x0000030000067ab9 */ /* 0x000fe20000000800 */
[----:B------:R-:W-:Y:S01]  /*7980*/  ULDC UR7, c[0x0][0x10] ;  /* 0x0000040000077ab9 */ /* 0x000fe20000000800 */
[----:B0-----:R-:W0:Y:S01]  /*7990*/  LDC R7, c[0x0][0x14] ;  /* 0x00000500ff077b82 */ /* 0x001e220000000800 */
[----:B------:R-:W-:Y:S01]  /*79a0*/  UIMAD.WIDE.U32 UR6, UR6, UR7, URZ ;  /* 0x00000007060672a5 */ /* 0x000fe2000f8e003f */
[----:B----4-:R-:W-:Y:S02]  /*79b0*/  IMAD.MOV.U32 R10, RZ, RZ, -0x1 ;  /* 0xffffffffff0a7424 */ /* 0x010fe400078e00ff */
[----:B-----5:R-:W-:-:S03]  /*79c0*/  IMAD.MOV.U32 R6, RZ, RZ, -0x1 ;  /* 0xffffffffff067424 */ /* 0x020fc600078e00ff */
[----:B0-----:R-:W-:-:S04]  /*79d0*/  IMAD.WIDE.U32 R2, R7, UR6, R2 ;  /* 0x0000000607027c25 */ /* 0x001fc8000f8e0002 */
[----:B------:R-:W-:Y:S01]  /*79e0*/  IMAD R7, R7, UR7, RZ ;  /* 0x0000000707077c24 */ /* 0x000fe2000f8e02ff */
[----:B------:R-:W-:Y:S02]  /*79f0*/  ULDC.64 UR6, c[0x0][0x650] ;  /* 0x0001940000067ab9 */ /* 0x000fe40000000a00 */
[----:B------:R-:W-:Y:S01]  /*7a00*/  ISETP.GE.U32.AND P1, PT, R2, UR6, PT ;  /* 0x0000000602007c0c */ /* 0x000fe2000bf26070 */
[--C-:B------:R-:W-:Y:S01]  /*7a10*/  IMAD.IADD R3, R3, 0x1, R7.reuse ;  /* 0x0000000103037824 */ /* 0x100fe200078e0207 */
[----:B------:R-:W-:-:S04]  /*7a20*/  PRMT R7, RZ, 0x7610, R7 ;  /* 0x00007610ff077816 */ /* 0x000fc80000000007 */
[----:B------:R-:W-:-:S13]  /*7a30*/  ISETP.GE.U32.AND.EX P1, PT, R3, UR7, PT, P1 ;  /* 0x0000000703007c0c */ /* 0x000fda000bf26110 */
[----:B------:R-:W-:Y:S05]  /*7a40*/  @P1 BRA `(.L_x_169) ;  /* 0x0000000400601947 */ /* 0x000fea0003800000 */
[----:B------:R-:W0:Y:S01]  /*7a50*/  S2R R20, SR_CTAID.X ;  /* 0x0000000000147919 */ /* 0x000e220000002500 */
[----:B------:R-:W4:Y:S01]  /*7a60*/  LDC.64 R14, c[0x0][0x628] ;  /* 0x00018a00ff0e7b82 */ /* 0x000f220000000a00 */
[----:B------:R-:W-:Y:S01]  /*7a70*/  ULDC UR6, c[0x0][0x150] ;  /* 0x0000540000067ab9 */ /* 0x000fe20000000800 */
[----:B-1----:R-:W-:Y:S01]  /*7a80*/  IMAD.MOV.U32 R12, RZ, RZ, R2 ;  /* 0x000000ffff0c7224 */ /* 0x002fe200078e0002 */
[----:B------:R-:W1:Y:S01]  /*7a90*/  S2R R22, SR_CTAID.Y ;  /* 0x0000000000167919 */ /* 0x000e620000002600 */
[----:B------:R-:W-:-:S04]  /*7aa0*/  IMAD.MOV.U32 R13, RZ, RZ, R3 ;  /* 0x000000ffff0d7224 */ /* 0x000fc800078e0003 */
[----:B------:R-:W1:Y:S08]  /*7ab0*/  LDC R23, c[0x0][0x144] ;  /* 0x00005100ff177b82 */ /* 0x000e700000000800 */
[----:B------:R-:W1:Y:S08]  /*7ac0*/  LDC R16, c[0x0][0x630] ;  /* 0x00018c00ff107b82 */ /* 0x000e700000000800 */
[----:B------:R-:W1:Y:S01]  /*7ad0*/  LDC.64 R18, c[0x0][0x620] ;  /* 0x00018800ff127b82 */ /* 0x000e620000000a00 */
[----:B----4-:R-:W-:-:S04]  /*7ae0*/  ISETP.NE.U32.AND P1, PT, R14, RZ, PT ;  /* 0x000000ff0e00720c */ /* 0x010fc80003f25070 */
[----:B------:R-:W-:Y:S02]  /*7af0*/  ISETP.NE.AND.EX P1, PT, R15, RZ, PT, P1 ;  /* 0x000000ff0f00720c */ /* 0x000fe40003f25310 */
[----:B0-----:R-:W-:-:S05]  /*7b00*/  I2FP.F32.U32 R6, R20 ;  /* 0x0000001400067245 */ /* 0x001fca0000201000 */
[----:B------:R-:W-:-:S04]  /*7b10*/  FMUL R6, R6, UR6 ;  /* 0x0000000606067c20 */ /* 0x000fc80008400000 */
[----:B------:R0:W4:Y:S02]  /*7b20*/  F2I.U32.TRUNC.NTZ R21, R6 ;  /* 0x0000000600157305 */ /* 0x000124000020f000 */
[----:B------:R-:W-:Y:S05]  /*7b30*/  @!P1 BRA `(.L_x_170) ;  /* 0x0000000000289947 */ /* 0x000fea0003800000 */
[----:B------:R-:W5:Y:S02]  /*7b40*/  LDC R7, c[0x0][0x634] ;  /* 0x00018d00ff077b82 */ /* 0x000f640000000800 */
[----:B-----5:R-:W-:-:S05]  /*7b50*/  IADD3 R13, P1, R2, R7, RZ ;  /* 0x00000007020d7210 */ /* 0x020fca0007f3e0ff */
[----:B------:R-:W-:-:S04]  /*7b60*/  IMAD.X R17, RZ, RZ, R3, P1 ;  /* 0x000000ffff117224 */ /* 0x000fc800008e0603 */
[----:B0-----:R-:W-:-:S04]  /*7b70*/  IMAD.WIDE.U32 R6, R17, R14, RZ ;  /* 0x0000000e11067225 */ /* 0x001fc800078e00ff */
[----:B------:R-:W-:-:S04]  /*7b80*/  IMAD.WIDE.U32 R10, P1, R13, R15, R6 ;  /* 0x0000000f0d0a7225 */ /* 0x000fc80007820006 */
[----:B------:R-:W-:-:S04]  /*7b90*/  IMAD.WIDE.U32 R6, R13, R14, RZ ;  /* 0x0000000e0d067225 */ /* 0x000fc800078e00ff */
[----:B------:R-:W-:Y:S01]  /*7ba0*/  IMAD.X R13, RZ, RZ, RZ, P1 ;  /* 0x000000ffff0d7224 */ /* 0x000fe200008e06ff */
[----:B------:R-:W-:Y:S01]  /*7bb0*/  IADD3 RZ, P1, R7, R10, RZ ;  /* 0x0000000a07ff7210 */ /* 0x000fe20007f3e0ff */
[----:B------:R-:W-:-:S04]  /*7bc0*/  IMAD.MOV.U32 R12, RZ, RZ, R11 ;  /* 0x000000ffff0c7224 */ /* 0x000fc800078e000b */
[----:B------:R-:W-:-:S08]  /*7bd0*/  IMAD.WIDE.U32.X R12, R17, R15, R12, P1 ;  /* 0x0000000f110c7225 */ /* 0x000fd000008e040c */
.L_x_170:
[----:B------:R-:W5:Y:S01]  /*7be0*/  LDC.64 R28, c[0x0][0x640] ;  /* 0x00019000ff1c7b82 */ /* 0x000f620000000a00 */
[-C--:B-1----:R-:W-:Y:S01]  /*7bf0*/  SHF.R.U64 R17, R12, R16.reuse, R13 ;  /* 0x000000100c117219 */ /* 0x082fe2000000120d */
[----:B----4-:R-:W-:Y:S01]  /*7c00*/  IMAD.MOV R21, RZ, RZ, -R21 ;  /* 0x000000ffff157224 */ /* 0x010fe200078e0a15 */
[----:B0-----:R-:W-:Y:S01]  /*7c10*/  SHF.R.U32.HI R6, RZ, R16, R13 ;  /* 0x00000010ff067219 */ /* 0x001fe2000001160d */
[----:B------:R-:W-:Y:S01]  /*7c20*/  ULDC UR6, c[0x0][0x154] ;  /* 0x0000550000067ab9 */ /* 0x000fe20000000800 */
[----:B------:R-:W-:Y:S01]  /*7c30*/  IADD3 R11, P1, RZ, -R17, RZ ;  /* 0x80000011ff0b7210 */ /* 0x000fe20007f3e0ff */
[----:B------:R-:W-:Y:S02]  /*7c40*/  IMAD R23, R23, R21, R20 ;  /* 0x0000001517177224 */ /* 0x000fe400078e0214 */
[----:B------:R-:W0:Y:S01]  /*7c50*/  LDC R12, c[0x0][0x618] ;  /* 0x00018600ff0c7b82 */ /* 0x000e220000000800 */
[----:B------:R-:W-:Y:S02]  /*7c60*/  IMAD.MOV.U32 R13, RZ, RZ, 0x1 ;  /* 0x00000001ff0d7424 */ /* 0x000fe400078e00ff */
[----:B------:R-:W-:-:S04]  /*7c70*/  IMAD.X R7, RZ, RZ, ~R6, P1 ;  /* 0x000000ffff077224 */ /* 0x000fc800008e0e06 */
[-C--:B------:R-:W-:Y:S01]  /*7c80*/  IMAD R10, R7, R18.reuse, RZ ;  /* 0x00000012070a7224 */ /* 0x080fe200078e02ff */
[----:B--23--:R-:W1:Y:S01]  /*7c90*/  LDC R24, c[0x0][0x608] ;  /* 0x00018200ff187b82 */ /* 0x00ce620000000800 */
[----:B------:R-:W-:-:S04]  /*7ca0*/  IMAD.WIDE.U32 R6, R11, R18, R2 ;  /* 0x000000120b067225 */ /* 0x000fc800078e0002 */
[----:B------:R-:W-:Y:S01]  /*7cb0*/  IMAD R11, R11, R19, R10 ;  /* 0x000000130b0b7224 */ /* 0x000fe200078e020a */
[----:B------:R-:W-:Y:S02]  /*7cc0*/  I2FP.F32.U32 R10, R22 ;  /* 0x00000016000a7245 */ /* 0x000fe40000201000 */
[----:B------:R-:W2:Y:S01]  /*7cd0*/  LDC R26, c[0x0][0x658] ;  /* 0x00019600ff1a7b82 */ /* 0x000ea20000000800 */
[----:B------:R-:W-:Y:S01]  /*7ce0*/  IMAD.IADD R7, R7, 0x1, R11 ;  /* 0x0000000107077824 */ /* 0x000fe200078e020b */
[----:B-----5:R-:W-:Y:S01]  /*7cf0*/  ISETP.NE.U32.AND P1, PT, R28, RZ, PT ;  /* 0x000000ff1c00720c */ /* 0x020fe20003f25070 */
[----:B------:R-:W-:Y:S01]  /*7d00*/  FMUL R10, R10, UR6 ;  /* 0x000000060a0a7c20 */ /* 0x000fe20008400000 */
[----:B------:R-:W-:Y:S02]  /*7d10*/  IMAD.MOV.U32 R11, RZ, RZ, -0x1 ;  /* 0xffffffffff0b7424 */ /* 0x000fe400078e00ff */
[----:B------:R-:W-:Y:S01]  /*7d20*/  ISETP.NE.AND.EX P1, PT, R29, RZ, PT, P1 ;  /* 0x000000ff1d00720c */ /* 0x000fe20003f25310 */
[----:B------:R3:W4:Y:S01]  /*7d30*/  F2I.U32.TRUNC.NTZ R19, R10 ;  /* 0x0000000a00137305 */ /* 0x000722000020f000 */
[----:B------:R-:W3:Y:S01]  /*7d40*/  LDC R21, c[0x0][0x148] ;  /* 0x00005200ff157b82 */ /* 0x000ee20000000800 */
[----:B0-----:R-:W-:-:S02]  /*7d50*/  SHF.R.U64 R16, R6, R12, R7 ;  /* 0x0000000c06107219 */ /* 0x001fc40000001207 */
[----:B------:R-:W-:-:S05]  /*7d60*/  SHF.R.U32.HI R7, RZ, R12, R7 ;  /* 0x0000000cff077219 */ /* 0x000fca0000011607 */
[----:B------:R-:W0:Y:S01]  /*7d70*/  LDC R20, c[0x0][0x600] ;  /* 0x00018000ff147b82 */ /* 0x000e220000000800 */
[-CC-:B-1----:R-:W-:Y:S02]  /*7d80*/  SHF.R.U64 R14, R16, R24.reuse, R7.reuse ;  /* 0x00000018100e7219 */ /* 0x182fe40000001207 */
[----:B------:R-:W-:-:S05]  /*7d90*/  SHF.R.U32.HI R7, RZ, R24, R7 ;  /* 0x00000018ff077219 */ /* 0x000fca0000011607 */
[----:B------:R-:W1:Y:S01]  /*7da0*/  LDC R27, c[0x0][0x648] ;  /* 0x00019200ff1b7b82 */ /* 0x000e620000000800 */
[-CC-:B--2---:R-:W-:Y:S02]  /*7db0*/  SHF.R.U64 R18, R14, R26.reuse, R7.reuse ;  /* 0x0000001a0e127219 */ /* 0x184fe40000001207 */
[-C--:B------:R-:W-:Y:S02]  /*7dc0*/  SHF.L.U32 R11, R11, R26.reuse, RZ ;  /* 0x0000001a0b0b7219 */ /* 0x080fe400000006ff */
[-C--:B------:R-:W-:Y:S01]  /*7dd0*/  SHF.R.U32.HI R7, RZ, R26.reuse, R7 ;  /* 0x0000001aff077219 */ /* 0x080fe20000011607 */
[----:B------:R-:W-:Y:S01]  /*7de0*/  IMAD.MOV.U32 R6, RZ, RZ, R18 ;  /* 0x000000ffff067224 */ /* 0x000fe200078e0012 */
[----:B------:R-:W-:Y:S01]  /*7df0*/  SHF.L.U32 R26, R13, R26, RZ ;  /* 0x0000001a0d1a7219 */ /* 0x000fe200000006ff */
[----:B------:R-:W2:Y:S01]  /*7e00*/  LDC R30, c[0x0][0x638] ;  /* 0x00018e00ff1e7b82 */ /* 0x000ea20000000800 */
[----:B------:R-:W-:-:S07]  /*7e10*/  LOP3.LUT R25, RZ, R11, RZ, 0x33, !PT ;  /* 0x0000000bff197212 */ /* 0x000fce00078e33ff */
[----:B------:R-:W0:Y:S01]  /*7e20*/  LDC R31, c[0x0][0x610] ;  /* 0x00018400ff1f7b82 */ /* 0x000e220000000800 */
[----:B----4-:R-:W-:Y:S05]  /*7e30*/  @!P1 BRA `(.L_x_171) ;  /* 0x0000000000289947 */ /* 0x010fea0003800000 */
[----:B------:R-:W4:Y:S02]  /*7e40*/  LDC R13, c[0x0][0x64c] ;  /* 0x00019300ff0d7b82 */ /* 0x000f240000000800 */
[----:B----4-:R-:W-:-:S05]  /*7e50*/  IADD3 R13, P1, R18, R13, RZ ;  /* 0x0000000d120d7210 */ /* 0x010fca0007f3e0ff */
[----:B------:R-:W-:-:S04]  /*7e60*/  IMAD.X R15, RZ, RZ, R7, P1 ;  /* 0x000000ffff0f7224 */ /* 0x000fc800008e0607 */
[----:B------:R-:W-:-:S04]  /*7e70*/  IMAD.WIDE.U32 R6, R15, R28, RZ ;  /* 0x0000001c0f067225 */ /* 0x000fc800078e00ff */
[----:B---3--:R-:W-:-:S04]  /*7e80*/  IMAD.WIDE.U32 R10, P1, R13, R29, R6 ;  /* 0x0000001d0d0a7225 */ /* 0x008fc80007820006 */
[----:B------:R-:W-:-:S04]  /*7e90*/  IMAD.WIDE.U32 R6, R13, R28, RZ ;  /* 0x0000001c0d067225 */ /* 0x000fc800078e00ff */
[----:B------:R-:W-:Y:S01]  /*7ea0*/  IMAD.X R13, RZ, RZ, RZ, P1 ;  /* 0x000000ffff0d7224 */ /* 0x000fe200008e06ff */
[----:B------:R-:W-:Y:S01]  /*7eb0*/  IADD3 RZ, P1, R7, R10, RZ ;  /* 0x0000000a07ff7210 */ /* 0x000fe20007f3e0ff */
[----:B------:R-:W-:-:S04]  /*7ec0*/  IMAD.MOV.U32 R12, RZ, RZ, R11 ;  /* 0x000000ffff0c7224 */ /* 0x000fc800078e000b */
[----:B------:R-:W-:-:S08]  /*7ed0*/  IMAD.WIDE.U32.X R6, R15, R29, R12, P1 ;  /* 0x0000001d0f067225 */ /* 0x000fd000008e040c */
.L_x_171:
[----:B-1----:R-:W-:Y:S01]  /*7ee0*/  SHF.R.U64 R6, R6, R27, R7 ;  /* 0x0000001b06067219 */ /* 0x002fe20000001207 */
[----:B0-----:R-:W-:Y:S01]  /*7ef0*/  VIADD R13, R20, 0xffffffff ;  /* 0xffffffff140d7836 */ /* 0x001fe20000000000 */
[----:B------:R-:W-:Y:S01]  /*7f00*/  LOP3.LUT R11, R14, R25, RZ, 0xc0, !PT ;  /* 0x000000190e0b7212 */ /* 0x000fe200078ec0ff */
[----:B------:R-:W-:Y:S02]  /*7f10*/  IMAD.MOV R19, RZ, RZ, -R19 ;  /* 0x000000ffff137224 */ /* 0x000fe400078e0a13 */
[----:B------:R-:W-:Y:S02]  /*7f20*/  IMAD.MOV R7, RZ, RZ, -R6 ;  /* 0x000000ffff077224 */ /* 0x000fe400078e0a06 */
[----:B------:R-:W-:Y:S01]  /*7f30*/  IMAD R26, R26, R6, R11 ;  /* 0x000000061a1a7224 */ /* 0x000fe200078e020b */
[----:B------:R-:W-:Y:S01]  /*7f40*/  LOP3.LUT R11, R16, R13, RZ, 0xc0, !PT ;  /* 0x0000000d100b7212 */ /* 0x000fe200078ec0ff */
[----:B---3--:R-:W-:Y:S02]  /*7f50*/  @P3 IMAD R23, R21, R19, R22 ;  /* 0x0000001315173224 */ /* 0x008fe400078e0216 */
[----:B--2---:R-:W-:-:S02]  /*7f60*/  IMAD R6, R7, R30, R18 ;  /* 0x0000001e07067224 */ /* 0x004fc400078e0212 */
[----:B------:R-:W-:Y:S02]  /*7f70*/  IMAD R26, R26, R31, R23 ;  /* 0x0000001f1a1a7224 */ /* 0x000fe400078e0217 */
[----:B------:R-:W-:Y:S02]  /*7f80*/  IMAD R11, R6, R20, R11 ;  /* 0x00000014060b7224 */ /* 0x000fe400078e020b */
[----:B------:R-:W-:Y:S02]  /*7f90*/  IMAD.MOV.U32 R7, RZ, RZ, 0x1 ;  /* 0x00000001ff077424 */ /* 0x000fe400078e00ff */
[----:B------:R-:W-:Y:S01]  /*7fa0*/  IMAD.MOV.U32 R6, RZ, RZ, R17 ;  /* 0x000000ffff067224 */ /* 0x000fe200078e0011 */
[----:B------:R-:W-:Y:S02]  /*7fb0*/  SEL R10, R11, R26, !P3 ;  /* 0x0000001a0b0a7207 */ /* 0x000fe40005800000 */
[----:B------:R-:W-:-:S07]  /*7fc0*/  SEL R26, R26, R11, !P3 ;  /* 0x0000000b1a1a7207 */ /* 0x000fce0005800000 */
.L_x_169:
[----:B------:R-:W-:Y:S01]  /*7fd0*/  LOP3.LUT P1, RZ, R7, 0xff, RZ, 0xc0, !PT ;  /* 0x000000ff07ff7812 */ /* 0x000fe2000782c0ff */
[----:B------:R-:W-:-:S12]  /*7fe0*/  IMAD.MOV.U32 R7, RZ, RZ, R26 ;  /* 0x000000ffff077224 */ /* 0x000fd800078e001a */
[----:B------:R-:W-:Y:S05]  /*7ff0*/  @P1 BRA `(.L_x_172) ;  /* 0xffffff9400201947 */ /* 0x000fea000383ffff */
[----:B------:R-:W-:Y:S05]  /*8000*/  EXIT ;  /* 0x000000000000794d */ /* 0x000fea0003800000 */
.L_x_8:
[----:B0-----:R-:W-:Y:S01]  /*8010*/  ULDC.64 UR4, c[0x0][0x650] ;  /* 0x0001940000047ab9 */ /* 0x001fe20000000a00 */
        /* <DEDUP_REMOVED lines=25> */
.L_x_174:
[----:B------:R-:W0:Y:S01]  /*81b0*/  LDC.64 R28, c[0x0][0x640] ;  /* 0x00019000ff1c7b82 */ /* 0x000e220000000a00 */
[-CC-:B------:R-:W-:Y:S01]  /*81c0*/  SHF.R.U64 R21, R16, R10.reuse, R17.reuse ;  /* 0x0000000a10157219 */ /* 0x180fe20000001211 */
[----:B------:R-:W-:Y:S01]  /*81d0*/  IMAD.MOV.U32 R27, RZ, RZ, 0x1 ;  /* 0x00000001ff1b7424 */ /* 0x000fe200078e00ff */
[----:B------:R-:W-:Y:S02]  /*81e0*/  SHF.R.U32.HI R5, RZ, R10, R17 ;  /* 0x0000000aff057219 */ /* 0x000fe40000011611 */
[----:B------:R-:W-:-:S03]  /*81f0*/  IADD3 R7, P0, RZ, -R21, RZ ;  /* 0x80000015ff077210 */ /* 0x000fc60007f1e0ff */
[----:B------:R-:W1:Y:S02]  /*8200*/  LDC R14, c[0x0][0x618] ;  /* 0x00018600ff0e7b82 */ /* 0x000e640000000800 */
[----:B------:R-:W-:Y:S02]  /*8210*/  IMAD.X R5, RZ, RZ, ~R5, P0 ;  /* 0x000000ffff057224 */ /* 0x000fe400000e0e05 */
[----:B------:R-:W-:-:S04]  /*8220*/  IMAD.WIDE.U32 R12, R7, R24, R2 ;  /* 0x00000018070c7225 */ /* 0x000fc800078e0002 */
[----:B------:R-:W2:Y:S01]  /*8230*/  LDC R16, c[0x0][0x608] ;  /* 0x00018200ff107b82 */ /* 0x000ea20000000800 */
[----:B------:R-:W-:-:S04]  /*8240*/  IMAD R10, R5, R24, RZ ;  /* 0x00000018050a7224 */ /* 0x000fc800078e02ff */
[----:B------:R-:W-:Y:S02]  /*8250*/  IMAD R5, R7, R25, R10 ;  /* 0x0000001907057224 */ /* 0x000fe400078e020a */
[----:B------:R-:W-:Y:S01]  /*8260*/  IMAD.MOV.U32 R7, RZ, RZ, -0x1 ;  /* 0xffffffffff077424 */ /* 0x000fe200078e00ff */
[----:B------:R-:W3:Y:S01]  /*8270*/  LDC R26, c[0x0][0x658] ;  /* 0x00019600ff1a7b82 */ /* 0x000ee20000000800 */
[----:B------:R-:W-:Y:S01]  /*8280*/  IMAD.IADD R5, R13, 0x1, R5 ;  /* 0x000000010d057824 */ /* 0x000fe200078e0205 */
[----:B0-----:R-:W-:-:S04]  /*8290*/  ISETP.NE.U32.AND P0, PT, R28, RZ, PT ;  /* 0x000000ff1c00720c */ /* 0x001fc80003f05070 */
        /* <DEDUP_REMOVED lines=8> */
[-CC-:B---3--:R-:W-:Y:S02]  /*8320*/  SHF.R.U64 R24, R22, R26.reuse, R5.reuse ;  /* 0x0000001a16187219 */ /* 0x188fe40000001205 */
[-C--:B------:R-:W-:Y:S02]  /*8330*/  SHF.L.U32 R7, R7, R26.reuse, RZ ;  /* 0x0000001a07077219 */ /* 0x080fe400000006ff */
[----:B------:R-:W-:Y:S01]  /*8340*/  SHF.R.U32.HI R13, RZ, R26, R5 ;  /* 0x0000001aff0d7219 */ /* 0x000fe20000011605 */
[----:B------:R-:W-:Y:S01]  /*8350*/  IMAD.MOV.U32 R12, RZ, RZ, R24 ;  /* 0x000000ffff0c7224 */ /* 0x000fe200078e0018 */
[----:B------:R-:W-:Y:S01]  /*8360*/  LOP3.LUT R31, RZ, R7, RZ, 0x33, !PT ;  /* 0x00000007ff1f7212 */ /* 0x000fe200078e33ff */
[----:B------:R-:W3:Y:S01]  /*8370*/  LDC R30, c[0x0][0x610] ;  /* 0x00018400ff1e7b82 */ /* 0x000ee20000000800 */
[----:B------:R-:W-:Y:S05]  /*8380*/  @!P0 BRA `(.L_x_175) ;  /* 0x0000000000288947 */ /* 0x000fea0003800000 */
        /* <DEDUP_REMOVED lines=10> */
.L_x_175:
[----:B-1----:R-:W-:Y:S01]  /*8430*/  SHF.R.U64 R10, R12, R10, R13 ;  /* 0x0000000a0c0a7219 */ /* 0x002fe2000000120d */
[----:B0-----:R-:W-:Y:S01]  /*8440*/  VIADD R9, R23, 0xffffffff ;  /* 0xffffffff17097836 */ /* 0x001fe20000000000 */
[----:B------:R-:W-:Y:S01]  /*8450*/  SHF.L.U32 R27, R27, R26, RZ ;  /* 0x0000001a1b1b7219 */ /* 0x000fe200000006ff */
[----:B------:R-:W-:Y:S01]  /*8460*/  @P3 IMAD R11, R19, R20, R8 ;  /* 0x00000014130b3224 */ /* 0x000fe200078e0208 */
[----:B------:R-:W-:Y:S01]  /*8470*/  LOP3.LUT R5, R22, R31, RZ, 0xc0, !PT ;  /* 0x0000001f16057212 */ /* 0x000fe200078ec0ff */
[----:B------:R-:W-:Y:S01]  /*8480*/  IMAD.MOV R7, RZ, RZ, -R10 ;  /* 0x000000ffff077224 */ /* 0x000fe200078e0a0a */
[----:B------:R-:W-:Y:S01]  /*8490*/  LOP3.LUT R8, R18, R9, RZ, 0xc0, !PT ;  /* 0x0000000912087212 */ /* 0x000fe200078ec0ff */
[----:B------:R-:W-:Y:S02]  /*84a0*/  IMAD.MOV.U32 R9, RZ, RZ, 0x1 ;  /* 0x00000001ff097424 */ /* 0x000fe400078e00ff */
[----:B------:R-:W-:Y:S02]  /*84b0*/  IMAD R10, R27, R10, R5 ;  /* 0x0000000a1b0a7224 */ /* 0x000fe400078e0205 */
[----:B--2---:R-:W-:-:S02]  /*84c0*/  IMAD R5, R7, R25, R24 ;  /* 0x0000001907057224 */ /* 0x004fc400078e0218 */
[----:B---3--:R-:W-:Y:S02]  /*84d0*/  IMAD R7, R10, R30, R11 ;  /* 0x0000001e0a077224 */ /* 0x008fe400078e020b */
[----:B------:R-:W-:Y:S01]  /*84e0*/  IMAD R8, R5, R23, R8 ;  /* 0x0000001705087224 */ /* 0x000fe200078e0208 */
[----:B------:R-:W-:Y:S01]  /*84f0*/  PRMT R5, R9, 0x7610, R5 ;  /* 0x0000761009057816 */ /* 0x000fe20000000005 */
[----:B------:R-:W-:-:S03]  /*8500*/  IMAD.MOV.U32 R17, RZ, RZ, R21 ;  /* 0x000000ffff117224 */ /* 0x000fc600078e0015 */
[----:B------:R-:W-:Y:S02]  /*8510*/  SEL R14, R8, R7, !P3 ;  /* 0x00000007080e7207 */ /* 0x000fe40005800000 */
[----:B------:R-:W-:-:S07]  /*8520*/  SEL R7, R7, R8, !P3 ;  /* 0x0000000807077207 */ /* 0x000fce0005800000 */
.L_x_173:
[----:B------:R-:W-:-:S08]  /*8530*/  NOP ;  /* 0x0000000000007918 */ /* 0x000fd00000000000 */
[----:B------:R-:W0:-:S00]  /*8540*/  USETMAXREG.DEALLOC.CTAPOOL 0x28 ;  /* 0x00000028000079c8 */ /* 0x000e0000080e0500 */
[----:B0-----:R-:W-:-:S13]  /*8550*/  ISETP.NE.AND P0, PT, R6, RZ, PT ;  /* 0x000000ff0600720c */ /* 0x001fda0003f05270 */
[----:B------:R-:W-:Y:S05]  /*8560*/  @P0 EXIT ;  /* 0x000000000000094d */ /* 0x000fea0003800000 */
[----:B------:R-:W-:Y:S01]  /*8570*/  LOP3.LUT P0, RZ, R5, 0xff, RZ, 0xc0, !PT ;  /* 0x000000ff05ff7812 */ /* 0x000fe2000780c0ff */
[----:B------:R-:W-:Y:S02]  /*8580*/  IMAD.MOV.U32 R5, RZ, RZ, 0x1 ;  /* 0x00000001ff057424 */ /* 0x000fe400078e00ff */
[----:B------:R-:W-:-:S10]  /*8590*/  IMAD.MOV.U32 R10, RZ, RZ, RZ ;  /* 0x000000ffff0a7224 */ /* 0x000fd400078e00ff */
[----:B------:R-:W-:Y:S05]  /*85a0*/  @!P0 BRA `(.L_x_176) ;  /* 0x0000000c00308947 */ /* 0x000fea0003800000 */
[----:B------:R-:W0:Y:S01]  /*85b0*/  LDC R5, c[0x0][0x28c] ;  /* 0x0000a300ff057b82 */ /* 0x000e220000000800 */
[----:B------:R-:W-:Y:S01]  /*85c0*/  ULDC UR5, c[0x0][0x658] ;  /* 0x0001960000057ab9 */ /* 0x000fe20000000800 */
[----:B------:R-:W-:Y:S01]  /*85d0*/  UMOV UR7, 0xffffffff ;  /* 0xffffffff00077882 */ /* 0x000fe20000000000 */
[----:B------:R-:W-:Y:S01]  /*85e0*/  ULDC UR6, c[0x0][0xc] ;  /* 0x0000030000067ab9 */ /* 0x000fe20000000800 */
[----:B------:R-:W-:Y:S01]  /*85f0*/  USHF.L.U32 UR8, UR7, UR5, URZ ;  /* 0x0000000507087299 */ /* 0x000fe2000800063f */
[----:B------:R-:W-:Y:S01]  /*8600*/  BSSY B0, `(.L_x_176) ;  /* 0x00000c6000007945 */ /* 0x000fe20003800000 */
[----:B------:R-:W-:Y:S01]  /*8610*/  UMOV UR9, 0x1 ;  /* 0x0000000100097882 */ /* 0x000fe20000000000 */
[----:B------:R-:W-:Y:S01]  /*8620*/  ULDC UR7, c[0x0][0x10] ;  /* 0x0000040000077ab9 */ /* 0x000fe20000000800 */
[----:B------:R-:W1:Y:S01]  /*8630*/  S2UR UR10, SR_CgaCtaId ;  /* 0x00000000000a79c3 */ /* 0x000e620000008800 */
[----:B------:R-:W-:Y:S01]  /*8640*/  UIMAD.WIDE.U32 UR6, UR6, UR7, URZ ;  /* 0x00000007060672a5 */ /* 0x000fe2000f8e003f */
[----:B------:R-:W-:Y:S01]  /*8650*/  IMAD.MOV.U32 R16, RZ, RZ, 0x1 ;  /* 0x00000001ff107424 */ /* 0x000fe200078e00ff */
[----:B------:R-:W-:Y:S01]  /*8660*/  USHF.L.U32 UR18, UR9, UR5, URZ ;  /* 0x0000000509127299 */ /* 0x000fe2000800063f */
[----:B------:R-:W-:Y:S01]  /*8670*/  LOP3.LUT R15, R4, 0x2, RZ, 0xfc, !PT ;  /* 0x00000002040f7812 */ /* 0x000fe200078efcff */
[----:B------:R-:W-:Y:S01]  /*8680*/  IMAD.MOV.U32 R10, RZ, RZ, RZ ;  /* 0x000000ffff0a7224 */ /* 0x000fe200078e00ff */
[----:B------:R-:W-:Y:S01]  /*8690*/  ULDC UR5, c[0x0][0x14] ;  /* 0x0000050000057ab9 */ /* 0x000fe20000000800 */
[----:B------:R-:W-:Y:S01]  /*86a0*/  ULDC UR4, c[0x0][0x600] ;  /* 0x0001800000047ab9 */ /* 0x000fe20000000800 */
[----:B------:R-:W-:-:S02]  /*86b0*/  UIMAD.WIDE.U32 UR20, UR6, UR5, URZ ;  /* 0x00000005061472a5 */ /* 0x000fc4000f8e003f */
[----:B------:R-:W-:Y:S02]  /*86c0*/  UIMAD UR13, UR7, UR5, URZ ;  /* 0x00000005070d72a4 */ /* 0x000fe4000f8e023f */
[----:B------:R-:W-:Y:S02]  /*86d0*/  UIADD3 UR4, UR4, -0x1, URZ ;  /* 0xffffffff04047890 */ /* 0x000fe4000fffe03f */
[----:B------:R-:W-:Y:S01]  /*86e0*/  ULOP3.LUT UR17, URZ, UR8, URZ, 0x33, !UPT ;  /* 0x000000083f117292 */ /* 0x000fe2000f8e333f */
[----:B0-----:R-:W-:Y:S01]  /*86f0*/  VIADD R5, R5, 0x1f ;  /* 0x0000001f05057836 */ /* 0x001fe20000000000 */
[----:B------:R-:W-:Y:S01]  /*8700*/  UIADD3 UR13, UR21, UR13, URZ ;  /* 0x0000000d150d7290 */ /* 0x000fe2000fffe03f */
[----:B------:R-:W-:-:S03]  /*8710*/  ULDC.64 UR22, c[0x0][0x198] ;  /* 0x0000660000167ab9 */ /* 0x000fc60000000a00 */
[----:B------:R-:W-:Y:S01]  /*8720*/  SHF.R.S32.HI R6, RZ, 0x1f, R5 ;  /* 0x0000001fff067819 */ /* 0x000fe20000011405 */
[----:B-1----:R-:W-:-:S03]  /*8730*/  IMAD.U32 R12, RZ, RZ, UR10 ;  /* 0x0000000aff0c7e24 */ /* 0x002fc6000f8e00ff */
[----:B------:R-:W-:Y:S01]  /*8740*/  LEA.HI R6, R6, R5, RZ, 0x5 ;  /* 0x0000000506067211 */ /* 0x000fe200078f28ff */
[----:B------:R-:W-:-:S03]  /*8750*/  IMAD.MOV.U32 R5, RZ, RZ, 0x1 ;  /* 0x00000001ff057424 */ /* 0x000fc600078e00ff */
[----:B------:R-:W-:-:S05]  /*8760*/  SHF.R.S32.HI R11, RZ, 0x5, R6 ;  /* 0x00000005ff0b7819 */ /* 0x000fca0000011406 */
[----:B------:R-:W-:-:S07]  /*8770*/  VIADD R13, R11, 0x1 ;  /* 0x000000010b0d7836 */ /* 0x000fce0000000000 */
.L_x_187:
[----:B------:R-:W-:-:S03]  /*8780*/  UMOV UR5, 0xffffffff ;  /* 0xffffffff00057882 */ /* 0x000fc60000000000 */
[----:B------:R-:W-:Y:S05]  /*8790*/  BRA.DIV UR5, `(.L_x_177) ;  /* 0x0000001e05047947 */ /* 0x000fea000b800000 */
[----:B------:R-:W-:-:S13]  /*87a0*/  ELECT P0, URZ, PT ;  /* 0x00000000003f782f */ /* 0x000fda0003800000 */
.L_x_222:
[----:B------:R-:W0:Y:S01]  /*87b0*/  LDC R6, c[0x0][0x28c] ;  /* 0x0000a300ff067b82 */ /* 0x000e220000000800 */
[----:B------:R-:W-:Y:S01]  /*87c0*/  BSSY B1, `(.L_x_178) ;  /* 0x0000039000017945 */ /* 0x000fe20003800000 */
[----:B0-----:R-:W-:-:S13]  /*87d0*/  ISETP.LT.OR P0, PT, R6, 0x1, !P0 ;  /* 0x000000010600780c */ /* 0x001fda0004701670 */
[----:B------:R-:W-:Y:S05]  /*87e0*/  @P0 BRA `(.L_x_179) ;  /* 0x0000000000d80947 */ /* 0x000fea0003800000 */
[----:B------:R-:W-:Y:S02]  /*87f0*/  IMAD R12, R7, 0x2, R12 ;  /* 0x00000002070c7824 */ /* 0x000fe400078e020c */
[----:B------:R-:W-:Y:S02]  /*8800*/  IMAD.SHL.U32 R19, R14, 0x80, RZ ;  /* 0x000000800e137824 */ /* 0x000fe400078e00ff */
[----:B------:R-:W-:Y:S02]  /*8810*/  IMAD.MOV.U32 R22, RZ, RZ, RZ ;  /* 0x000000ffff167224 */ /* 0x000fe400078e00ff */
[----:B------:R-:W-:Y:S02]  /*8820*/  IMAD.MOV.U32 R6, RZ, RZ, R13 ;  /* 0x000000ffff067224 */ /* 0x000fe400078e000d */
[----:B------:R-:W-:Y:S02]  /*8830*/  IMAD.MOV.U32 R7, RZ, RZ, R5 ;  /* 0x000000ffff077224 */ /* 0x000fe400078e0005 */
[----:B------:R-:W-:-:S02]  /*8840*/  IMAD.MOV.U32 R8, RZ, RZ, R10 ;  /* 0x000000ffff087224 */ /* 0x000fc400078e000a */
[----:B------:R-:W-:-:S07]  /*8850*/  IMAD.SHL.U32 R18, R12, 0x40, RZ ;  /* 0x000000400c127824 */ /* 0x000fce00078e00ff */
.L_x_182:
[----:B------:R-:W0:Y:S01]  /*8860*/  S2UR UR5, SR_CgaCtaId ;  /* 0x00000000000579c3 */ /* 0x000e220000008800 */
[----:B------:R-:W-:Y:S02]  /*8870*/  MOV R9, 0x400 ;  /* 0x0000040000097802 */ /* 0x000fe40000000f00 */
[----:B------:R-:W-:-:S13]  /*8880*/  LOP3.LUT P1, RZ, R0, 0x7f, RZ, 0xc0, !PT ;  /* 0x0000007f00ff7812 */ /* 0x000fda000782c0ff */
[----:B------:R-:W1:Y:S01]  /*8890*/  @!P1 LDC R14, c[0x0][0x500] ;  /* 0x00014000ff0e9b82 */ /* 0x000e620000000800 */
[----:B0-----:R-:W-:-:S05]  /*88a0*/  IMAD.U32 R12, RZ, RZ, UR5 ;  /* 0x00000005ff0c7e24 */ /* 0x001fca000f8e00ff */
[----:B------:R-:W-:Y:S02]  /*88b0*/  LEA R21, R12, R9, 0x18 ;  /* 0x000000090c157211 */ /* 0x000fe400078ec0ff */
[----:B------:R-:W-:-:S03]  /*88c0*/  SHF.L.U32 R9, R7, 0x1f, RZ ;  /* 0x0000001f07097819 */ /* 0x000fc600000006ff */
[----:B------:R-:W-:-:S04]  /*88d0*/  IMAD R20, R8, 0x8, R21 ;  /* 0x0000000808147824 */ /* 0x000fc800078e0215 */
[----:B------:R-:W0:Y:S02]  /*88e0*/  SYNCS.PHASECHK.TRANS64.TRYWAIT P0, [R20+URZ+0xe0], R9 ;  /* 0x0000e009140075a7 */ /* 0x000e24000800017f */
[----:B01----:R-:W-:Y:S05]  /*88f0*/  @!P0 BRA `(.L_x_180) ;  /* 0x0000001800cc8947 */ /* 0x003fea0003800000 */
.L_x_223:
[----:B0-----:R-:W-:Y:S01]  /*8900*/  PRMT R9, R15, 0x9910, RZ ;  /* 0x000099100f097816 */ /* 0x001fe200000000ff */
[----:B------:R0:W-:Y:S03]  /*8910*/  @!P1 SYNCS.ARRIVE.TRANS64 RZ, [R20+URZ], R14 ;  /* 0x0000000e14ff99a7 */ /* 0x0001e6000800003f */
[----:B------:R-:W-:-:S13]  /*8920*/  ISETP.NE.AND P0, PT, R9, 0x2, PT ;  /* 0x000000020900780c */ /* 0x000fda0003f05270 */
[----:B0-----:R-:W-:Y:S05]  /*8930*/  @P0 BRA `(.L_x_181) ;  /* 0x0000000000040947 */ /* 0x001fea0003800000 */
[----:B------:R-:W-:Y:S01]  /*8940*/  BPT.TRAP 0x1 ;  /* 0x000000040000795c */ /* 0x000fe20000300000 */
.L_x_181:
[----:B------:R-:W-:Y:S01]  /*8950*/  IMAD.SHL.U32 R9, R8, 0x1000, RZ ;  /* 0x0000100008097824 */ /* 0x000fe200078e00ff */
[C---:B------:R-:W-:Y:S01]  /*8960*/  R2UR UR8, R21.reuse ;  /* 0x00000000150872ca */ /* 0x040fe200000e0000 */
[----:B------:R-:W-:Y:S01]  /*8970*/  VIADD R6, R6, 0xffffffff ;  /* 0xffffffff06067836 */ /* 0x000fe20000000000 */
[----:B------:R-:W-:Y:S01]  /*8980*/  R2UR UR9, R20 ;  /* 0x00000000140972ca */ /* 0x000fe200000e0000 */
[--C-:B------:R-:W-:Y:S01]  /*8990*/  IMAD R14, R12, 0x800, R9.reuse ;  /* 0x000008000c0e7824 */ /* 0x100fe200078e0209 */
[----:B------:R-:W-:Y:S01]  /*89a0*/  IADD3 R9, R21, 0x1c280, R9 ;  /* 0x0001c28015097810 */ /* 0x000fe20007ffe009 */
[----:B------:R-:W-:Y:S01]  /*89b0*/  UIADD3 UR6, UP0, UR22, 0xf0, URZ ;  /* 0x000000f016067890 */ /* 0x000fe2000ff1e03f */
[----:B------:R-:W-:Y:S01]  /*89c0*/  R2UR UR11, R18 ;  /* 0x00000000120b72ca */ /* 0x000fe200000e0000 */
[----:B------:R-:W-:Y:S01]  /*89d0*/  UIADD3 UR24, UP1, UR22, 0x1f0, URZ ;  /* 0x000001f016187890 */ /* 0x000fe2000ff3e03f */
[----:B------:R-:W-:Y:S01]  /*89e0*/  R2UR UR5, R14 ;  /* 0x000000000e0572ca */ /* 0x000fe200000e0000 */
[----:B------:R-:W-:Y:S01]  /*89f0*/  UIADD3.X UR7, URZ, UR23, URZ, UP0, !UPT ;  /* 0x000000173f077290 */ /* 0x000fe200087fe43f */
[----:B------:R-:W-:Y:S01]  /*8a00*/  R2UR UR10, R22 ;  /* 0x00000000160a72ca */ /* 0x000fe200000e0000 */
[----:B------:R-:W-:Y:S01]  /*8a10*/  VIADD R8, R8, 0x1 ;  /* 0x0000000108087836 */ /* 0x000fe20000000000 */
[----:B------:R-:W-:Y:S01]  /*8a20*/  R2UR UR12, R17 ;  /* 0x00000000110c72ca */ /* 0x000fe200000e0000 */
[----:B------:R-:W-:Y:S01]  /*8a30*/  UIADD3.X UR25, URZ, UR23, URZ, UP1, !UPT ;  /* 0x000000173f197290 */ /* 0x000fe20008ffe43f */
[----:B------:R-:W-:Y:S01]  /*8a40*/  R2UR UR16, R9 ;  /* 0x00000000091072ca */ /* 0x000fe200000e0000 */
[----:B------:R-:W-:Y:S01]  /*8a50*/  UMOV UR14, 0x0 ;  /* 0x00000000000e7882 */ /* 0x000fe20000000000 */
[----:B------:R-:W-:Y:S01]  /*8a60*/  R2UR UR19, R19 ;  /* 0x00000000131372ca */ /* 0x000fe200000e0000 */
[----:B------:R-:W-:Y:S01]  /*8a70*/  UMOV UR15, 0x10000000 ;  /* 0x10000000000f7882 */ /* 0x000fe20000000000 */
[----:B------:R-:W-:Y:S01]  /*8a80*/  ISETP.GT.AND P1, PT, R6, 0x1, PT ;  /* 0x000000010600780c */ /* 0x000fe20003f24270 */
[----:B------:R-:W-:Y:S01]  /*8a90*/  VIADD R22, R22, 0x20 ;  /* 0x0000002016167836 */ /* 0x000fe20000000000 */
[----:B------:R-:W-:Y:S01]  /*8aa0*/  ISETP.NE.AND P0, PT, R8, 0x1c, PT ;  /* 0x0000001c0800780c */ /* 0x000fe20003f05270 */
[----:B------:R-:W-:-:S03]  /*8ab0*/  UIADD3 UR8, UR8, 0x280, UR5 ;  /* 0x0000028008087890 */ /* 0x000fc6000fffe005 */
[----:B------:R-:W-:Y:S01]  /*8ac0*/  UMOV UR5, 0x30000 ;  /* 0x0003000000057882 */ /* 0x000fe20000000000 */
[----:B------:R-:W-:Y:S02]  /*8ad0*/  SEL R14, RZ, 0x1, P0 ;  /* 0x00000001ff0e7807 */ /* 0x000fe40000000000 */
[----:B------:R-:W-:Y:S02]  /*8ae0*/  SEL R8, R8, RZ, P0 ;  /* 0x000000ff08087207 */ /* 0x000fe40000000000 */
[----:B------:R-:W-:Y:S01]  /*8af0*/  LOP3.LUT R7, R7, R14, RZ, 0x3c, !PT ;  /* 0x0000000e07077212 */ /* 0x000fe200078e3cff */
[----:B------:R0:W-:Y:S02]  /*8b00*/  UTMALDG.3D.MULTICAST [UR8], [UR6], UR5, desc[UR14] ;  /* 0x00000e08060073b4 */ /* 0x0001e40008011805 */
[----:B0-----:R-:W-:Y:S01]  /*8b10*/  UMOV UR8, UR16 ;  /* 0x0000001000087c82 */ /* 0x001fe20008000000 */
[----:B------:R-:W-:Y:S02]  /*8b20*/  UMOV UR11, UR19 ;  /* 0x00000013000b7c82 */ /* 0x000fe40008000000 */
[----:B------:R0:W-:Y:S02]  /*8b30*/  UTMALDG.3D [UR8], [UR24], desc[UR14] ;  /* 0x00000e08180075b4 */ /* 0x0001e40008011000 */
[----:B0-----:R-:W-:Y:S05]  /*8b40*/  @P1 BRA `(.L_x_182) ;  /* 0xfffffffc00441947 */ /* 0x001fea000383ffff */
.L_x_179:
[----:B------:R-:W-:Y:S05]  /*8b50*/  BSYNC B1 ;  /* 0x0000000000017941 */ /* 0x000fea0003800000 */
.L_x_178:
[----:B------:R-:W-:Y:S01]  /*8b60*/  LOP3.LUT P2, RZ, R16, 0xff, RZ, 0xc0, !PT ;  /* 0x000000ff10ff7812 */ /* 0x000fe2000784c0ff */
[C---:B------:R-:W-:Y:S01]  /*8b70*/  IMAD.IADD R9, R11.reuse, 0x1, R10 ;  /* 0x000000010b097824 */ /* 0x040fe200078e020a */
[----:B------:R-:W-:Y:S01]  /*8b80*/  ULDC.64 UR6, c[0x0][0x650] ;  /* 0x0001940000067ab9 */ /* 0x000fe20000000a00 */
[----:B------:R-:W-:Y:S01]  /*8b90*/  ISETP.GE.U32.AND P1, PT, R11, 0x1c, PT ;  /* 0x0000001c0b00780c */ /* 0x000fe20003f26070 */
[----:B------:R-:W-:Y:S01]  /*8ba0*/  BSSY B1, `(.L_x_183) ;  /* 0x0000069000017945 */ /* 0x000fe20003800000 */
[----:B------:R-:W-:Y:S01]  /*8bb0*/  IMAD.MOV.U32 R14, RZ, RZ, -0x1 ;  /* 0xffffffffff0e7424 */ /* 0x000fe200078e00ff */
[----:B------:R-:W-:Y:S01]  /*8bc0*/  ISETP.GT.U32.AND P0, PT, R9, 0x1b, PT ;  /* 0x0000001b0900780c */ /* 0x000fe20003f04070 */
[----:B------:R-:W-:Y:S01]  /*8bd0*/  IMAD.MOV.U32 R17, RZ, RZ, -0x1 ;  /* 0xffffffffff117424 */ /* 0x000fe200078e00ff */
[----:B------:R-:W-:Y:S02]  /*8be0*/  SHF.R.U32.HI R6, RZ, 0x2, R9 ;  /* 0x00000002ff067819 */ /* 0x000fe40000011609 */
[----:B------:R-:W-:-:S02]  /*8bf0*/  ISETP.LT.U32.AND P0, PT, R11, 0x1c, P0 ;  /* 0x0000001c0b00780c */ /* 0x000fc40000701070 */
[----:B------:R-:W-:Y:S01]  /*8c00*/  PRMT R16, RZ, 0x7610, R16 ;  /* 0x00007610ff107816 */ /* 0x000fe20000000010 */
[----:B------:R-:W0:Y:S01]  /*8c10*/  @P2 S2R R12, SR_CgaCtaId ;  /* 0x00000000000c2919 */ /* 0x000e220000008800 */
[----:B------:R-:W-:Y:S02]  /*8c20*/  @P2 MOV R7, 0x400 ;  /* 0x0000040000072802 */ /* 0x000fe40000000f00 */
[----:B------:R-:W-:-:S04]  /*8c30*/  SEL R8, RZ, 0x1, !P0 ;  /* 0x00000001ff087807 */ /* 0x000fc80004000000 */
[----:B------:R-:W-:Y:S02]  /*8c40*/  LOP3.LUT R5, R5, R8, RZ, 0x3c, !PT ;  /* 0x0000000805057212 */ /* 0x000fe400078e3cff */
[----:B0-----:R-:W-:-:S04]  /*8c50*/  @P2 LEA R7, R12, R7, 0x18 ;  /* 0x000000070c072211 */ /* 0x001fc800078ec0ff */
[----:B------:R0:W-:Y:S01]  /*8c60*/  @P2 SYNCS.ARRIVE.TRANS64.A1T0 RZ, [R7+URZ+0x1d8], RZ ;  /* 0x0001d8ff07ff29a7 */ /* 0x0001e2000810003f */
[----:B------:R-:W-:-:S04]  /*8c70*/  IADD3 R2, P2, R2, UR20, RZ ;  /* 0x0000001402027c10 */ /* 0x000fc8000ff5e0ff */
[----:B------:R-:W-:Y:S02]  /*8c80*/  IADD3.X R3, R3, UR13, RZ, P2, !PT ;  /* 0x0000000d03037c10 */ /* 0x000fe400097fe4ff */
[----:B------:R-:W-:Y:S01]  /*8c90*/  ISETP.GE.U32.AND P0, PT, R2, UR6, PT ;  /* 0x0000000602007c0c */ /* 0x000fe2000bf06070 */
[----:B0-----:R-:W-:-:S03]  /*8ca0*/  IMAD.WIDE.U32 R6, R6, 0x24924925, RZ ;  /* 0x2492492506067825 */ /* 0x001fc600078e00ff */
[----:B------:R-:W-:Y:S01]  /*8cb0*/  ISETP.GE.U32.AND.EX P0, PT, R3, UR7, PT, P0 ;  /* 0x0000000703007c0c */ /* 0x000fe2000bf06100 */
[----:B------:R-:W-:Y:S01]  /*8cc0*/  IMAD R10, R7, -0x1c, R9 ;  /* 0xffffffe4070a7824 */ /* 0x000fe200078e0209 */
[----:B------:R-:W-:Y:S01]  /*8cd0*/  @P1 LOP3.LUT R5, R5, 0x1, R7, 0x78, !PT ;  /* 0x0000000105051812 */ /* 0x000fe200078e7807 */
[----:B------:R-:W-:Y:S01]  /*8ce0*/  IMAD.MOV.U32 R7, RZ, RZ, -0x1 ;  /* 0xffffffffff077424 */ /* 0x000fe200078e00ff */
[----:B------:R-:W-:-:S09]  /*8cf0*/  PRMT R6, RZ, 0x7610, R6 ;  /* 0x00007610ff067816 */ /* 0x000fd20000000006 */
[----:B------:R-:W-:Y:S05]  /*8d00*/  @P0 BRA `(.L_x_184) ;  /* 0x0000000400480947 */ /* 0x000fea0003800000 */
[----:B------:R-:W0:Y:S01]  /*8d10*/  S2R R18, SR_CTAID.X ;  /* 0x0000000000127919 */ /* 0x000e220000002500 */
[----:B------:R-:W-:Y:S01]  /*8d20*/  ULDC.64 UR6, c[0x0][0x628] ;  /* 0x00018a0000067ab9 */ /* 0x000fe20000000a00 */
[----:B------:R-:W1:Y:S01]  /*8d30*/  LDC R19, c[0x0][0x144] ;  /* 0x00005100ff137b82 */ /* 0x000e620000000800 */
[----:B------:R-:W-:Y:S01]  /*8d40*/  ISETP.NE.U32.AND P0, PT, RZ, UR6, PT ;  /* 0x00000006ff007c0c */ /* 0x000fe2000bf05070 */
[----:B------:R-:W2:Y:S01]  /*8d50*/  S2R R14, SR_CTAID.Y ;  /* 0x00000000000e7919 */ /* 0x000ea20000002600 */
[----:B------:R-:W-:Y:S01]  /*8d60*/  ULDC UR8, c[0x0][0x630] ;  /* 0x00018c0000087ab9 */ /* 0x000fe20000000800 */
[----:B------:R-:W-:Y:S01]  /*8d70*/  ULDC UR9, c[0x0][0x150] ;  /* 0x0000540000097ab9 */ /* 0x000fe20000000800 */
[----:B------:R-:W-:Y:S01]  /*8d80*/  ISETP.NE.AND.EX P0, PT, RZ, UR7, PT, P0 ;  /* 0x00000007ff007c0c */ /* 0x000fe2000bf05300 */
[----:B------:R-:W-:Y:S02]  /*8d90*/  IMAD.MOV.U32 R6, RZ, RZ, R2 ;  /* 0x000000ffff067224 */ /* 0x000fe400078e0002 */
[----:B------:R-:W-:Y:S01]  /*8da0*/  IMAD.MOV.U32 R7, RZ, RZ, R3 ;  /* 0x000000ffff077224 */ /* 0x000fe200078e0003 */
[----:B0-----:R-:W-:-:S09]  /*8db0*/  I2FP.F32.U32 R20, R18 ;  /* 0x0000001200147245 */ /* 0x001fd20000201000 */
[----:B------:R-:W-:Y:S05]  /*8dc0*/  @!P0 BRA `(.L_x_185) ;  /* 0x0000000000288947 */ /* 0x000fea0003800000 */
[----:B------:R-:W-:Y:S02]  /*8dd0*/  ULDC UR5, c[0x0][0x634] ;  /* 0x00018d0000057ab9 */ /* 0x000fe40000000800 */
[----:B------:R-:W-:-:S05]  /*8de0*/  IADD3 R7, P0, R2, UR5, RZ ;  /* 0x0000000502077c10 */ /* 0x000fca000ff1e0ff */
[----:B------:R-:W-:-:S04]  /*8df0*/  IMAD.X R17, RZ, RZ, R3, P0 ;  /* 0x000000ffff117224 */ /* 0x000fc800000e0603 */
[----:B------:R-:W-:-:S04]  /*8e00*/  IMAD.WIDE.U32 R8, R17, UR6, RZ ;  /* 0x0000000611087c25 */ /* 0x000fc8000f8e00ff */
[----:B------:R-:W-:-:S04]  /*8e10*/  IMAD.WIDE.U32 R8, P0, R7, UR7, R8 ;  /* 0x0000000707087c25 */ /* 0x000fc8000f800008 */
[----:B------:R-:W-:-:S04]  /*8e20*/  IMAD.WIDE.U32 R6, R7, UR6, RZ ;  /* 0x0000000607067c25 */ /* 0x000fc8000f8e00ff */
[----:B------:R-:W-:Y:S01]  /*8e30*/  IMAD.MOV.U32 R6, RZ, RZ, R9 ;  /* 0x000000ffff067224 */ /* 0x000fe200078e0009 */
[----:B------:R-:W-:Y:S01]  /*8e40*/  IADD3 RZ, P1, R7, R8, RZ ;  /* 0x0000000807ff7210 */ /* 0x000fe20007f3e0ff */
[----:B------:R-:W-:-:S04]  /*8e50*/  IMAD.X R7, RZ, RZ, RZ, P0 ;  /* 0x000000ffff077224 */ /* 0x000fc800000e06ff */
[----:B------:R-:W-:-:S08]  /*8e60*/  IMAD.WIDE.U32.X R6, R17, UR7, R6, P1 ;  /* 0x0000000711067c25 */ /* 0x000fd000088e0406 */
.L_x_185:
[----:B------:R-:W-:Y:S01]  /*8e70*/  FMUL R20, R20, UR9 ;  /* 0x0000000914147c20 */ /* 0x000fe20008400000 */
[--C-:B------:R-:W-:Y:S01]  /*8e80*/  SHF.R.U64 R17, R6, UR8, R7.reuse ;  /* 0x0000000806117c19 */ /* 0x100fe20008001207 */
[----:B------:R-:W-:Y:S01]  /*8e90*/  ULDC.64 UR6, c[0x0][0x620] ;  /* 0x0001880000067ab9 */ /* 0x000fe20000000a00 */
[----:B------:R-:W-:Y:S01]  /*8ea0*/  SHF.R.U32.HI R6, RZ, UR8, R7 ;  /* 0x00000008ff067c19 */ /* 0x000fe20008011607 */
[----:B------:R-:W-:Y:S01]  /*8eb0*/  ULDC.64 UR8, c[0x0][0x640] ;  /* 0x0001900000087ab9 */ /* 0x000fe20000000a00 */
[----:B------:R-:W-:Y:S01]  /*8ec0*/  IADD3 R7, P0, RZ, -R17, RZ ;  /* 0x80000011ff077210 */ /* 0x000fe20007f1e0ff */
[----:B------:R-:W0:Y:S01]  /*8ed0*/  F2I.U32.TRUNC.NTZ R20, R20 ;  /* 0x0000001400147305 */ /* 0x000e22000020f000 */
[----:B------:R-:W3:Y:S01]  /*8ee0*/  LDC R21, c[0x0][0x148] ;  /* 0x00005200ff157b82 */ /* 0x000ee20000000800 */
[----:B------:R-:W-:Y:S02]  /*8ef0*/  ULDC UR5, c[0x0][0x618] ;  /* 0x0001860000057ab9 */ /* 0x000fe40000000800 */
[----:B------:R-:W-:Y:S01]  /*8f00*/  IMAD.X R6, RZ, RZ, ~R6, P0 ;  /* 0x000000ffff067224 */ /* 0x000fe200000e0e06 */
[----:B------:R-:W-:-:S03]  /*8f10*/  ISETP.NE.U32.AND P0, PT, RZ, UR8, PT ;  /* 0x00000008ff007c0c */ /* 0x000fc6000bf05070 */
[----:B------:R-:W-:Y:S01]  /*8f20*/  IMAD R6, R6, UR6, RZ ;  /* 0x0000000606067c24 */ /* 0x000fe2000f8e02ff */
[----:B------:R-:W-:-:S03]  /*8f30*/  ISETP.NE.AND.EX P0, PT, RZ, UR9, PT, P0 ;  /* 0x00000009ff007c0c */ /* 0x000fc6000bf05300 */
[C---:B------:R-:W-:Y:S02]  /*8f40*/  IMAD R9, R7.reuse, UR7, R6 ;  /* 0x0000000707097c24 */ /* 0x040fe4000f8e0206 */
[----:B------:R-:W-:Y:S01]  /*8f50*/  IMAD.WIDE.U32 R6, R7, UR6, R2 ;  /* 0x0000000607067c25 */ /* 0x000fe2000f8e0002 */
[----:B------:R-:W-:-:S03]  /*8f60*/  ULDC UR6, c[0x0][0x154] ;  /* 0x0000550000067ab9 */ /* 0x000fc60000000800 */
[----:B0-----:R-:W-:Y:S02]  /*8f70*/  IMAD.MOV R8, RZ, RZ, -R20 ;  /* 0x000000ffff087224 */ /* 0x001fe400078e0a14 */
[----:B------:R-:W-:Y:S02]  /*8f80*/  IMAD.IADD R7, R7, 0x1, R9 ;  /* 0x0000000107077824 */ /* 0x000fe400078e0209 */
[----:B-1----:R-:W-:Y:S01]  /*8f90*/  IMAD R18, R19, R8, R18 ;  /* 0x0000000813127224 */ /* 0x002fe200078e0212 */
[----:B--2---:R-:W-:Y:S02]  /*8fa0*/  I2FP.F32.U32 R8, R14 ;  /* 0x0000000e00087245 */ /* 0x004fe40000201000 */
[--C-:B------:R-:W-:Y:S02]  /*8fb0*/  SHF.R.U64 R19, R6, UR5, R7.reuse ;  /* 0x0000000506137c19 */ /* 0x100fe40008001207 */
[----:B------:R-:W-:Y:S01]  /*8fc0*/  SHF.R.U32.HI R6, RZ, UR5, R7 ;  /* 0x00000005ff067c19 */ /* 0x000fe20008011607 */
[----:B------:R-:W-:Y:S01]  /*8fd0*/  FMUL R8, R8, UR6 ;  /* 0x0000000608087c20 */ /* 0x000fe20008400000 */
[----:B------:R-:W-:-:S02]  /*8fe0*/  ULDC UR5, c[0x0][0x608] ;  /* 0x0001820000057ab9 */ /* 0x000fc40000000800 */
[--C-:B------:R-:W-:Y:S01]  /*8ff0*/  SHF.R.U64 R22, R19, UR5, R6.reuse ;  /* 0x0000000513167c19 */ /* 0x100fe20008001206 */
[----:B------:R0:W1:Y:S01]  /*9000*/  F2I.U32.TRUNC.NTZ R24, R8 ;  /* 0x0000000800187305 */ /* 0x000062000020f000 */
[----:B------:R-:W-:Y:S01]  /*9010*/  SHF.R.U32.HI R7, RZ, UR5, R6 ;  /* 0x00000005ff077c19 */ /* 0x000fe20008011606 */
[----:B------:R-:W-:-:S03]  /*9020*/  ULDC UR5, c[0x0][0x658] ;  /* 0x0001960000057ab9 */ /* 0x000fc60000000800 */
[--C-:B------:R-:W-:Y:S02]  /*9030*/  SHF.R.U64 R20, R22, UR5, R7.reuse ;  /* 0x0000000516147c19 */ /* 0x100fe40008001207 */
[----:B------:R-:W-:-:S03]  /*9040*/  SHF.R.U32.HI R23, RZ, UR5, R7 ;  /* 0x00000005ff177c19 */ /* 0x000fc60008011607 */
[----:B------:R-:W-:Y:S02]  /*9050*/  IMAD.MOV.U32 R6, RZ, RZ, R20 ;  /* 0x000000ffff067224 */ /* 0x000fe400078e0014 */
[----:B------:R-:W-:Y:S01]  /*9060*/  IMAD.MOV.U32 R7, RZ, RZ, R23 ;  /* 0x000000ffff077224 */ /* 0x000fe200078e0017 */
[----:B0-----:R-:W-:Y:S06]  /*9070*/  @!P0 BRA `(.L_x_186) ;  /* 0x0000000000288947 */ /* 0x001fec0003800000 */
        /* <DEDUP_REMOVED lines=10> */
.L_x_186:
[----:B------:R-:W-:Y:S01]  /*9120*/  ULDC UR5, c[0x0][0x648] ;  /* 0x0001920000057ab9 */ /* 0x000fe20000000800 */
[----:B------:R-:W-:Y:S01]  /*9130*/  LOP3.LUT R22, R22, UR17, RZ, 0xc0, !PT ;  /* 0x0000001116167c12 */ /* 0x000fe2000f8ec0ff */
[----:B-1----:R-:W-:Y:S01]  /*9140*/  IMAD.MOV R24, RZ, RZ, -R24 ;  /* 0x000000ffff187224 */ /* 0x002fe200078e0a18 */
[----:B------:R-:W-:Y:S01]  /*9150*/  SHF.R.U64 R7, R6, UR5, R7 ;  /* 0x0000000506077c19 */ /* 0x000fe20008001207 */
[----:B------:R-:W-:Y:S01]  /*9160*/  ULDC UR5, c[0x0][0x638] ;  /* 0x00018e0000057ab9 */ /* 0x000fe20000000800 */
[----:B------:R-:W-:Y:S01]  /*9170*/  LOP3.LUT R19, R19, UR4, RZ, 0xc0, !PT ;  /* 0x0000000413137c12 */ /* 0x000fe2000f8ec0ff */
[----:B---3--:R-:W-:Y:S01]  /*9180*/  @P3 IMAD R18, R21, R24, R14 ;  /* 0x0000001815123224 */ /* 0x008fe200078e020e */
[----:B------:R-:W-:Y:S01]  /*9190*/  ULDC UR6, c[0x0][0x610] ;  /* 0x0001840000067ab9 */ /* 0x000fe20000000800 */
[----:B------:R-:W-:Y:S02]  /*91a0*/  IMAD.MOV R9, RZ, RZ, -R7 ;  /* 0x000000ffff097224 */ /* 0x000fe400078e0a07 */
[----:B------:R-:W-:-:S02]  /*91b0*/  IMAD R7, R7, UR18, R22 ;  /* 0x0000001207077c24 */ /* 0x000fc4000f8e0216 */
[----:B------:R-:W-:Y:S01]  /*91c0*/  IMAD R20, R9, UR5, R20 ;  /* 0x0000000509147c24 */ /* 0x000fe2000f8e0214 */
[----:B------:R-:W-:Y:S01]  /*91d0*/  ULDC UR5, c[0x0][0x600] ;  /* 0x0001800000057ab9 */ /* 0x000fe20000000800 */
[----:B------:R-:W-:Y:S02]  /*91e0*/  IMAD R18, R7, UR6, R18 ;  /* 0x0000000607127c24 */ /* 0x000fe4000f8e0212 */
[----:B------:R-:W-:Y:S02]  /*91f0*/  IMAD R7, R20, UR5, R19 ;  /* 0x0000000514077c24 */ /* 0x000fe4000f8e0213 */
[----:B------:R-:W-:-:S03]  /*9200*/  IMAD.MOV.U32 R6, RZ, RZ, 0x1 ;  /* 0x00000001ff067424 */ /* 0x000fc600078e00ff */
[----:B------:R-:W-:Y:S02]  /*9210*/  SEL R14, R7, R18, !P3 ;  /* 0x00000012070e7207 */ /* 0x000fe40005800000 */
[----:B------:R-:W-:-:S07]  /*9220*/  SEL R7, R18, R7, !P3 ;  /* 0x0000000712077207 */ /* 0x000fce0005800000 */
.L_x_184:
[----:B------:R-:W-:Y:S05]  /*9230*/  BSYNC B1 ;  /* 0x0000000000017941 */ /* 0x000fea0003800000 */
.L_x_183:
[----:B------:R-:W-:-:S13]  /*9240*/  LOP3.LUT P0, RZ, R6, 0xff, RZ, 0xc0, !PT ;  /* 0x000000ff06ff7812 */ /* 0x000fda000780c0ff */
[----:B------:R-:W-:Y:S05]  /*9250*/  @P0 BRA `(.L_x_187) ;  /* 0xfffffff400480947 */ /* 0x000fea000383ffff */
[----:B------:R-:W-:Y:S05]  /*9260*/  BSYNC B0 ;  /* 0x0000000000007941 */ /* 0x000fea0003800000 */
.L_x_176:
[----:B------:R-:W-:-:S03]  /*9270*/  UMOV UR5, 0xffffffff ;  /* 0xffffffff00057882 */ /* 0x000fc60000000000 */
[----:B------:R-:W-:Y:S05]  /*9280*/  BRA.DIV UR5, `(.L_x_188) ;  /* 0x00000012057c7947 */ /* 0x000fea000b800000 */
[----:B------:R-:W-:-:S13]  /*9290*/  ELECT P0, URZ, PT ;  /* 0x00000000003f782f */ /* 0x000fda0003800000 */
.L_x_226:
[----:B------:R-:W-:Y:S04]  /*92a0*/  BSSY B0, `(.L_x_189) ;  /* 0x0000103000007945 */ /* 0x000fe80003800000 */
[----:B------:R-:W-:Y:S05]  /*92b0*/  @!P0 BRA `(.L_x_190) ;  /* 0x0000001000048947 */ /* 0x000fea0003800000 */
[----:B------:R-:W-:-:S04]  /*92c0*/  LOP3.LUT R4, R4, 0x2, RZ, 0xfc, !PT ;  /* 0x0000000204047812 */ /* 0x000fc800078efcff */
[----:B------:R-:W-:-:S13]  /*92d0*/  ISETP.NE.AND P0, PT, R4, 0x3, PT ;  /* 0x000000030400780c */ /* 0x000fda0003f05270 */
[----:B------:R-:W-:Y:S05]  /*92e0*/  @!P0 BRA `(.L_x_191) ;  /* 0x0000000000048947 */ /* 0x000fea0003800000 */
[----:B------:R-:W-:Y:S01]  /*92f0*/  BPT.TRAP 0x1 ;  /* 0x000000040000795c */ /* 0x000fe20000300000 */
.L_x_191:
[----:B------:R-:W0:Y:S01]  /*9300*/  S2R R3, SR_CgaCtaId ;  /* 0x0000000000037919 */ /* 0x000e220000008800 */
[----:B------:R-:W-:Y:S02]  /*9310*/  MOV R0, 0x400 ;  /* 0x0000040000007802 */ /* 0x000fe40000000f00 */
[----:B------:R-:W-:Y:S02]  /*9320*/  SHF.L.U32 R2, R5, 0x1f, RZ ;  /* 0x0000001f05027819 */ /* 0x000fe400000006ff */
[----:B0-----:R-:W-:-:S05]  /*9330*/  LEA R3, R3, R0, 0x18 ;  /* 0x0000000003037211 */ /* 0x001fca00078ec0ff */
[----:B------:R-:W-:-:S04]  /*9340*/  VIADD R3, R3, 0xe0 ;  /* 0x000000e003037836 */ /* 0x000fc80000000000 */
[C---:B------:R-:W-:Y:S02]  /*9350*/  IMAD R7, R10.reuse, 0x8, R3 ;  /* 0x000000080a077824 */ /* 0x040fe400078e0203 */
[----:B------:R-:W-:Y:S02]  /*9360*/  VIADD R10, R10, 0x1 ;  /* 0x000000010a0a7836 */ /* 0x000fe40000000000 */
[----:B------:R-:W0:Y:S03]  /*9370*/  SYNCS.PHASECHK.TRANS64.TRYWAIT P0, [R7+URZ], R2 ;  /* 0x00000002070075a7 */ /* 0x000e26000800017f */
[----:B------:R-:W-:-:S04]  /*9380*/  ISETP.NE.AND P1, PT, R10, 0x1c, PT ;  /* 0x0000001c0a00780c */ /* 0x000fc80003f25270 */
[----:B------:R-:W-:Y:S02]  /*9390*/  SEL R0, RZ, 0x1, P1 ;  /* 0x00000001ff007807 */ /* 0x000fe40000800000 */
[----:B------:R-:W-:Y:S02]  /*93a0*/  SEL R10, R10, RZ, P1 ;  /* 0x000000ff0a0a7207 */ /* 0x000fe40000800000 */
[----:B------:R-:W-:-:S03]  /*93b0*/  LOP3.LUT R5, R5, R0, RZ, 0x3c, !PT ;  /* 0x0000000005057212 */ /* 0x000fc600078e3cff */
[----:B------:R-:W-:Y:S01]  /*93c0*/  IMAD R9, R10, 0x8, R3 ;  /* 0x000000080a097824 */ /* 0x000fe200078e0203 */
[----:B------:R-:W-:Y:S01]  /*93d0*/  SHF.L.U32 R4, R5, 0x1f, RZ ;  /* 0x0000001f05047819 */ /* 0x000fe200000006ff */
[----:B0-----:R-:W-:Y:S06]  /*93e0*/  @!P0 BRA `(.L_x_192) ;  /* 0x0000001000448947 */ /* 0x001fec0003800000 */
.L_x_227:
[----:B------:R-:W1:Y:S01]  /*93f0*/  SYNCS.PHASECHK.TRANS64.TRYWAIT P0, [R9+URZ], R4 ;  /* 0x00000004090075a7 */ /* 0x000e62000800017f */
[----:B------:R-:W-:-:S05]  /*9400*/  VIADD R0, R10, 0x1 ;  /* 0x000000010a007836 */ /* 0x000fca0000000000 */
[----:B------:R-:W-:-:S04]  /*9410*/  ISETP.NE.AND P1, PT, R0, 0x1c, PT ;  /* 0x0000001c0000780c */ /* 0x000fc80003f25270 */
[----:B0-----:R-:W-:Y:S02]  /*9420*/  SEL R2, RZ, 0x1, P1 ;  /* 0x00000001ff027807 */ /* 0x001fe40000800000 */
[----:B------:R-:W-:Y:S02]  /*9430*/  SEL R0, R0, RZ, P1 ;  /* 0x000000ff00007207 */ /* 0x000fe40000800000 */
[----:B------:R-:W-:-:S03]  /*9440*/  LOP3.LUT R7, R5, R2, RZ, 0x3c, !PT ;  /* 0x0000000205077212 */ /* 0x000fc600078e3cff */
[----:B------:R-:W-:Y:S01]  /*9450*/  IMAD R6, R0, 0x8, R3 ;  /* 0x0000000800067824 */ /* 0x000fe200078e0203 */
[----:B------:R-:W-:Y:S01]  /*9460*/  SHF.L.U32 R5, R7, 0x1f, RZ ;  /* 0x0000001f07057819 */ /* 0x000fe200000006ff */
[----:B-1----:R-:W-:Y:S06]  /*9470*/  @!P0 BRA `(.L_x_193) ;  /* 0x0000001000348947 */ /* 0x002fec0003800000 */
.L_x_228:
[----:B------:R-:W1:Y:S01]  /*9480*/  SYNCS.PHASECHK.TRANS64.TRYWAIT P0, [R6+URZ], R5 ;  /* 0x00000005060075a7 */ /* 0x000e62000800017f */
[----:B------:R-:W-:-:S05]  /*9490*/  VIADD R0, R0, 0x1 ;  /* 0x0000000100007836 */ /* 0x000fca0000000000 */
[----:B------:R-:W-:-:S04]  /*94a0*/  ISETP.NE.AND P1, PT, R0, 0x1c, PT ;  /* 0x0000001c0000780c */ /* 0x000fc80003f25270 */
[----:B------:R-:W-:Y:S02]  /*94b0*/  SEL R2, RZ, 0x1, P1 ;  /* 0x00000001ff027807 */ /* 0x000fe40000800000 */
[----:B------:R-:W-:Y:S02]  /*94c0*/  SEL R0, R0, RZ, P1 ;  /* 0x000000ff00007207 */ /* 0x000fe40000800000 */
[----:B------:R-:W-:-:S03]  /*94d0*/  LOP3.LUT R7, R7, R2, RZ, 0x3c, !PT ;  /* 0x0000000207077212 */ /* 0x000fc600078e3cff */
[----:B0-----:R-:W-:Y:S01]  /*94e0*/  IMAD R9, R0, 0x8, R3 ;  /* 0x0000000800097824 */ /* 0x001fe200078e0203 */
[----:B------:R-:W-:Y:S01]  /*94f0*/  SHF.L.U32 R4, R7, 0x1f, RZ ;  /* 0x0000001f07047819 */ /* 0x000fe200000006ff */
[----:B-1----:R-:W-:Y:S06]  /*9500*/  @!P0 BRA `(.L_x_194) ;  /* 0x0000001000248947 */ /* 0x002fec0003800000 */
.L_x_229:
        /* <DEDUP_REMOVED lines=9> */
.L_x_230:
        /* <DEDUP_REMOVED lines=9> */
.L_x_231:
        /* <DEDUP_REMOVED lines=9> */
.L_x_232:
        /* <DEDUP_REMOVED lines=9> */
.L_x_233:
        /* <DEDUP_REMOVED lines=9> */
.L_x_234:
        /* <DEDUP_REMOVED lines=9> */
.L_x_235:
        /* <DEDUP_REMOVED lines=9> */
.L_x_236:
        /* <DEDUP_REMOVED lines=9> */
.L_x_237:
        /* <DEDUP_REMOVED lines=9> */
.L_x_238:
        /* <DEDUP_REMOVED lines=9> */
.L_x_239:
        /* <DEDUP_REMOVED lines=9> */
.L_x_240:
        /* <DEDUP_REMOVED lines=9> */
.L_x_241:
        /* <DEDUP_REMOVED lines=9> */
.L_x_242:
        /* <DEDUP_REMOVED lines=9> */
.L_x_243:
        /* <DEDUP_REMOVED lines=9> */
.L_x_244:
        /* <DEDUP_REMOVED lines=9> */
.L_x_245:
        /* <DEDUP_REMOVED lines=9> */
.L_x_246:
        /* <DEDUP_REMOVED lines=9> */
.L_x_247:
        /* <DEDUP_REMOVED lines=9> */
.L_x_248:
        /* <DEDUP_REMOVED lines=9> */
.L_x_249:
        /* <DEDUP_REMOVED lines=9> */
.L_x_250:
        /* <DEDUP_REMOVED lines=9> */
.L_x_251:
        /* <DEDUP_REMOVED lines=9> */
.L_x_252:
[----:B------:R-:W1:Y:S01]  /*a200*/  SYNCS.PHASECHK.TRANS64.TRYWAIT P0, [R6+URZ], R5 ;  /* 0x00000005060075a7 */ /* 0x000e62000800017f */
[----:B------:R-:W-:-:S05]  /*a210*/  VIADD R0, R0, 0x1 ;  /* 0x0000000100007836 */ /* 0x000fca0000000000 */
[----:B------:R-:W-:-:S04]  /*a220*/  ISETP.NE.AND P1, PT, R0, 0x1c, PT ;  /* 0x0000001c0000780c */ /* 0x000fc80003f25270 */
[----:B------:R-:W-:Y:S02]  /*a230*/  SEL R2, RZ, 0x1, P1 ;  /* 0x00000001ff027807 */ /* 0x000fe40000800000 */
[----:B------:R-:W-:Y:S02]  /*a240*/  SEL R0, R0, RZ, P1 ;  /* 0x000000ff00007207 */ /* 0x000fe40000800000 */
[----:B------:R-:W-:Y:S01]  /*a250*/  LOP3.LUT R2, R7, R2, RZ, 0x3c, !PT ;  /* 0x0000000207027212 */ /* 0x000fe200078e3cff */
[----:B-1----:R-:W-:Y:S06]  /*a260*/  @!P0 BRA `(.L_x_218) ;  /* 0x0000000800ac8947 */ /* 0x002fec0003800000 */
.L_x_253:
[----:B------:R-:W-:Y:S01]  /*a270*/  IMAD R3, R0, 0x8, R3 ;  /* 0x0000000800037824 */ /* 0x000fe200078e0203 */
[----:B------:R-:W-:-:S07]  /*a280*/  SHF.L.U32 R0, R2, 0x1f, RZ ;  /* 0x0000001f02007819 */ /* 0x000fce00000006ff */
.L_x_219:
[----:B--2---:R2:W3:Y:S02]  /*a290*/  SYNCS.PHASECHK.TRANS64.TRYWAIT P0, [R3+URZ], R0 ;  /* 0x00000000030075a7 */ /* 0x0044e4000800017f */
[----:B---3--:R-:W-:Y:S05]  /*a2a0*/  @!P0 NANOSLEEP.SYNCS 0x989680 ;  /* 0x009896800000895d */ /* 0x008fea0003900000 */
[----:B------:R-:W3:Y:S02]  /*a2b0*/  @!P0 SYNCS.PHASECHK.TRANS64 P0, [R3+URZ], R0 ;  /* 0x00000000030085a7 */ /* 0x000ee4000800007f */
[----:B---3--:R-:W-:Y:S05]  /*a2c0*/  @!P0 BRA `(.L_x_219) ;  /* 0xfffffffc00f08947 */ /* 0x008fea000383ffff */
.L_x_190:
[----:B------:R-:W-:Y:S05]  /*a2d0*/  BSYNC B0 ;  /* 0x0000000000007941 */ /* 0x000fea0003800000 */
.L_x_189:
[----:B------:R-:W-:Y:S05]  /*a2e0*/  EXIT ;  /* 0x000000000000794d */ /* 0x000fea0003800000 */
.L_x_22:
[----:B-1----:R-:W-:-:S04]  /*a2f0*/  IMAD.U32 R12, RZ, RZ, UR6 ;  /* 0x00000006ff0c7e24 */ /* 0x002fc8000f8e00ff */
[----:B------:R1:W4:Y:S03]  /*a300*/  SYNCS.PHASECHK.TRANS64.TRYWAIT P1, [R12+URZ], R11 ;  /* 0x0000000b0c0075a7 */ /* 0x000326000802017f */
[----:B----4-:R-:W-:Y:S05]  /*a310*/  @!P1 NANOSLEEP.SYNCS 0x989680 ;  /* 0x009896800000995d */ /* 0x010fea0003900000 */
[----:B------:R-:W4:Y:S02]  /*a320*/  @!P1 SYNCS.PHASECHK.TRANS64 P1, [R12+URZ], R11 ;  /* 0x0000000b0c0095a7 */ /* 0x000f24000802007f */
[----:B----4-:R-:W-:Y:S05]  /*a330*/  @!P1 BRA `(.L_x_22) ;  /* 0xfffffffc00ec9947 */ /* 0x010fea000383ffff */
[----:B------:R-:W-:Y:S05]  /*a340*/  BRA `(.L_x_21) ;  /* 0xffffff7400d47947 */ /* 0x000fea000383ffff */
.L_x_28:
[----:B-1----:R-:W-:-:S04]  /*a350*/  IMAD.U32 R142, RZ, RZ, UR12 ;  /* 0x0000000cff8e7e24 */ /* 0x002fc8000f8e00ff */
[----:B------:R1:W4:Y:S03]  /*a360*/  SYNCS.PHASECHK.TRANS64.TRYWAIT P1, [R142+URZ], R13 ;  /* 0x0000000d8e0075a7 */ /* 0x000326000802017f */
[----:B----4-:R-:W-:Y:S05]  /*a370*/  @!P1 NANOSLEEP.SYNCS 0x989680 ;  /* 0x009896800000995d */ /* 0x010fea0003900000 */
[----:B------:R-:W4:Y:S02]  /*a380*/  @!P1 SYNCS.PHASECHK.TRANS64 P1, [R142+URZ], R13 ;  /* 0x0000000d8e0095a7 */ /* 0x000f24000802007f */
[----:B----4-:R-:W-:Y:S05]  /*a390*/  @!P1 BRA `(.L_x_28) ;  /* 0xfffffffc00ec9947 */ /* 0x010fea000383ffff */
[----:B------:R-:W-:Y:S05]  /*a3a0*/  BRA `(.L_x_27) ;  /* 0xffffff8000007947 */ /* 0x000fea000383ffff */
.L_x_177:
[----:B------:R-:W-:Y:S01]  /*a3b0*/  BSSY B1, `(.L_x_220) ;  /* 0x0000006000017945 */ /* 0x000fe20003800000 */
[----:B------:R-:W-:-:S07]  /*a3c0*/  IMAD.MOV.U32 R6, RZ, RZ, -0x1 ;  /* 0xffffffffff067424 */ /* 0x000fce00078e00ff */
[----:B------:R-:W-:Y:S05]  /*a3d0*/  WARPSYNC.COLLECTIVE R6, `(.L_x_221) ;  /* 0x00000000060c7348 */ /* 0x000fea0003c00000 */
[----:B------:R-:W-:Y:S02]  /*a3e0*/  ELECT P0, UR62, PT ;  /* 0x00000000003e782f */ /* 0x000fe40003800000 */
[----:B------:R-:W-:Y:S01]  /*a3f0*/  MOV R6, UR62 ;  /* 0x0000003e00067c02 */ /* 0x000fe20008000f00 */
[----:B------:R-:W-:Y:S10]  /*a400*/  ENDCOLLECTIVE ;  /* 0x000000000000791b */ /* 0x000ff40003800000 */
.L_x_221:
[----:B------:R-:W-:Y:S05]  /*a410*/  BSYNC B1 ;  /* 0x0000000000017941 */ /* 0x000fea0003800000 */
.L_x_220:
[----:B------:R-:W-:Y:S05]  /*a420*/  BRA `(.L_x_222) ;  /* 0xffffffe000e07947 */ /* 0x000fea000383ffff */
.L_x_180:
[----:B0-----:R0:W1:Y:S02]  /*a430*/  SYNCS.PHASECHK.TRANS64.TRYWAIT P0, [R20+URZ+0xe0], R9 ;  /* 0x0000e009140075a7 */ /* 0x001064000800017f */
[----:B-1----:R-:W-:Y:S05]  /*a440*/  @!P0 NANOSLEEP.SYNCS 0x989680 ;  /* 0x009896800000895d */ /* 0x002fea0003900000 */
[----:B------:R-:W1:Y:S02]  /*a450*/  @!P0 SYNCS.PHASECHK.TRANS64 P0, [R20+URZ+0xe0], R9 ;  /* 0x0000e009140085a7 */ /* 0x000e64000800007f */
[----:B-1----:R-:W-:Y:S05]  /*a460*/  @!P0 BRA `(.L_x_180) ;  /* 0xfffffffc00f08947 */ /* 0x002fea000383ffff */
[----:B------:R-:W-:Y:S05]  /*a470*/  BRA `(.L_x_223) ;  /* 0xffffffe400207947 */ /* 0x000fea000383ffff */
.L_x_188:
[----:B------:R-:W-:Y:S01]  /*a480*/  BSSY B0, `(.L_x_224) ;  /* 0x0000006000007945 */ /* 0x000fe20003800000 */
[----:B------:R-:W-:-:S07]  /*a490*/  IMAD.MOV.U32 R6, RZ, RZ, -0x1 ;  /* 0xffffffffff067424 */ /* 0x000fce00078e00ff */
[----:B------:R-:W-:Y:S05]  /*a4a0*/  WARPSYNC.COLLECTIVE R6, `(.L_x_225) ;  /* 0x00000000060c7348 */ /* 0x000fea0003c00000 */
[----:B------:R-:W-:Y:S02]  /*a4b0*/  ELECT P0, UR62, PT ;  /* 0x00000000003e782f */ /* 0x000fe40003800000 */
[----:B------:R-:W-:Y:S01]  /*a4c0*/  MOV R6, UR62 ;  /* 0x0000003e00067c02 */ /* 0x000fe20008000f00 */
[----:B------:R-:W-:Y:S10]  /*a4d0*/  ENDCOLLECTIVE ;  /* 0x000000000000791b */ /* 0x000ff40003800000 */
.L_x_225:
[----:B------:R-:W-:Y:S05]  /*a4e0*/  BSYNC B0 ;  /* 0x0000000000007941 */ /* 0x000fea0003800000 */
.L_x_224:
[----:B------:R-:W-:Y:S05]  /*a4f0*/  BRA `(.L_x_226) ;  /* 0xffffffec00687947 */ /* 0x000fea000383ffff */
.L_x_192:
[----:B0-----:R0:W1:Y:S02]  /*a500*/  SYNCS.PHASECHK.TRANS64.TRYWAIT P0, [R7+URZ], R2 ;  /* 0x00000002070075a7 */ /* 0x001064000800017f */
[----:B-1----:R-:W-:Y:S05]  /*a510*/  @!P0 NANOSLEEP.SYNCS 0x989680 ;  /* 0x009896800000895d */ /* 0x002fea0003900000 */
[----:B------:R-:W1:Y:S02]  /*a520*/  @!P0 SYNCS.PHASECHK.TRANS64 P0, [R7+URZ], R2 ;  /* 0x00000002070085a7 */ /* 0x000e64000800007f */
[----:B-1----:R-:W-:Y:S05]  /*a530*/  @!P0 BRA `(.L_x_192) ;  /* 0xfffffffc00f08947 */ /* 0x002fea000383ffff */
[----:B------:R-:W-:Y:S05]  /*a540*/  BRA `(.L_x_227) ;  /* 0xffffffec00a87947 */ /* 0x000fea000383ffff */
.L_x_193:
[----:B0-----:R0:W1:Y:S02]  /*a550*/  SYNCS.PHASECHK.TRANS64.TRYWAIT P0, [R9+URZ], R4 ;  /* 0x00000004090075a7 */ /* 0x001064000800017f */
[----:B-1----:R-:W-:Y:S05]  /*a560*/  @!P0 NANOSLEEP.SYNCS 0x989680 ;  /* 0x009896800000895d */ /* 0x002fea0003900000 */
[----:B------:R-:W1:Y:S02]  /*a570*/  @!P0 SYNCS.PHASECHK.TRANS64 P0, [R9+URZ], R4 ;  /* 0x00000004090085a7 */ /* 0x000e64000800007f */
[----:B-1----:R-:W-:Y:S05]  /*a580*/  @!P0 BRA `(.L_x_193) ;  /* 0xfffffffc00f08947 */ /* 0x002fea000383ffff */
[----:B------:R-:W-:Y:S05]  /*a590*/  BRA `(.L_x_228) ;  /* 0xffffffec00b87947 */ /* 0x000fea000383ffff */
.L_x_194:
[----:B0-----:R0:W1:Y:S02]  /*a5a0*/  SYNCS.PHASECHK.TRANS64.TRYWAIT P0, [R6+URZ], R5 ;  /* 0x00000005060075a7 */ /* 0x001064000800017f */
[----:B-1----:R-:W-:Y:S05]  /*a5b0*/  @!P0 NANOSLEEP.SYNCS 0x989680 ;  /* 0x009896800000895d */ /* 0x002fea0003900000 */
[----:B------:R-:W1:Y:S02]  /*a5c0*/  @!P0 SYNCS.PHASECHK.TRANS64 P0, [R6+URZ], R5 ;  /* 0x00000005060085a7 */ /* 0x000e64000800007f */
[----:B-1----:R-:W-:Y:S05]  /*a5d0*/  @!P0 BRA `(.L_x_194) ;  /* 0xfffffffc00f08947 */ /* 0x002fea000383ffff */
[----:B------:R-:W-:Y:S05]  /*a5e0*/  BRA `(.L_x_229) ;  /* 0xffffffec00c87947 */ /* 0x000fea000383ffff */
.L_x_195:
[----:B0-----:R0:W1:Y:S02]  /*a5f0*/  SYNCS.PHASECHK.TRANS64.TRYWAIT P0, [R9+URZ], R4 ;  /* 0x00000004090075a7 */ /* 0x001064000800017f */
[----:B-1----:R-:W-:Y:S05]  /*a600*/  @!P0 NANOSLEEP.SYNCS 0x989680 ;  /* 0x009896800000895d */ /* 0x002fea0003900000 */
[----:B------:R-:W1:Y:S02]  /*a610*/  @!P0 SYNCS.PHASECHK.TRANS64 P0, [R9+URZ], R4 ;  /* 0x00000004090085a7 */ /* 0x000e64000800007f */
[----:B-1----:R-:W-:Y:S05]  /*a620*/  @!P0 BRA `(.L_x_195) ;  /* 0xfffffffc00f08947 */ /* 0x002fea000383ffff */
[----:B------:R-:W-:Y:S05]  /*a630*/  BRA `(.L_x_230) ;  /* 0xffffffec00d87947 */ /* 0x000fea000383ffff */
.L_x_196:
[----:B0-----:R0:W1:Y:S02]  /*a640*/  SYNCS.PHASECHK.TRANS64.TRYWAIT P0, [R6+URZ], R5 ;  /* 0x00000005060075a7 */ /* 0x001064000800017f */
[----:B-1----:R-:W-:Y:S05]  /*a650*/  @!P0 NANOSLEEP.SYNCS 0x989680 ;  /* 0x009896800000895d */ /* 0x002fea0003900000 */
[----:B------:R-:W1:Y:S02]  /*a660*/  @!P0 SYNCS.PHASECHK.TRANS64 P0, [R6+URZ], R5 ;  /* 0x00000005060085a7 */ /* 0x000e64000800007f */
[----:B-1----:R-:W-:Y:S05]  /*a670*/  @!P0 BRA `(.L_x_196) ;  /* 0xfffffffc00f08947 */ /* 0x002fea000383ffff */
[----:B------:R-:W-:Y:S05]  /*a680*/  BRA `(.L_x_231) ;  /* 0xffffffec00e87947 */ /* 0x000fea000383ffff */
.L_x_197:
[----:B0-----:R0:W1:Y:S02]  /*a690*/  SYNCS.PHASECHK.TRANS64.TRYWAIT P0, [R9+URZ], R4 ;  /* 0x00000004090075a7 */ /* 0x001064000800017f */
[----:B-1----:R-:W-:Y:S05]  /*a6a0*/  @!P0 NANOSLEEP.SYNCS 0x989680 ;  /* 0x009896800000895d */ /* 0x002fea0003900000 */
[----:B------:R-:W1:Y:S02]  /*a6b0*/  @!P0 SYNCS.PHASECHK.TRANS64 P0, [R9+URZ], R4 ;  /* 0x00000004090085a7 */ /* 0x000e64000800007f */
[----:B-1----:R-:W-:Y:S05]  /*a6c0*/  @!P0 BRA `(.L_x_197) ;  /* 0xfffffffc00f08947 */ /* 0x002fea000383ffff */
[----:B------:R-:W-:Y:S05]  /*a6d0*/  BRA `(.L_x_232) ;  /* 0xffffffec00f87947 */ /* 0x000fea000383ffff */
.L_x_198:
[----:B0-----:R0:W1:Y:S02]  /*a6e0*/  SYNCS.PHASECHK.TRANS64.TRYWAIT P0, [R6+URZ], R5 ;  /* 0x00000005060075a7 */ /* 0x001064000800017f */
[----:B-1----:R-:W-:Y:S05]  /*a6f0*/  @!P0 NANOSLEEP.SYNCS 0x989680 ;  /* 0x009896800000895d */ /* 0x002fea0003900000 */
[----:B------:R-:W1:Y:S02]  /*a700*/  @!P0 SYNCS.PHASECHK.TRANS64 P0, [R6+URZ], R5 ;  /* 0x00000005060085a7 */ /* 0x000e64000800007f */
[----:B-1----:R-:W-:Y:S05]  /*a710*/  @!P0 BRA `(.L_x_198) ;  /* 0xfffffffc00f08947 */ /* 0x002fea000383ffff */
[----:B------:R-:W-:Y:S05]  /*a720*/  BRA `(.L_x_233) ;  /* 0xfffffff000087947 */ /* 0x000fea000383ffff */
.L_x_199:
[----:B0-----:R0:W1:Y:S02]  /*a730*/  SYNCS.PHASECHK.TRANS64.TRYWAIT P0, [R9+URZ], R4 ;  /* 0x00000004090075a7 */ /* 0x001064000800017f */
[----:B-1----:R-:W-:Y:S05]  /*a740*/  @!P0 NANOSLEEP.SYNCS 0x989680 ;  /* 0x009896800000895d */ /* 0x002fea0003900000 */
[----:B------:R-:W1:Y:S02]  /*a750*/  @!P0 SYNCS.PHASECHK.TRANS64 P0, [R9+URZ], R4 ;  /* 0x00000004090085a7 */ /* 0x000e64000800007f */
[----:B-1----:R-:W-:Y:S05]  /*a760*/  @!P0 BRA `(.L_x_199) ;  /* 0xfffffffc00f08947 */ /* 0x002fea000383ffff */
[----:B------:R-:W-:Y:S05]  /*a770*/  BRA `(.L_x_234) ;  /* 0xfffffff000187947 */ /* 0x000fea000383ffff */
.L_x_200:
[----:B0-----:R0:W1:Y:S02]  /*a780*/  SYNCS.PHASECHK.TRANS64.TRYWAIT P0, [R6+URZ], R5 ;  /* 0x00000005060075a7 */ /* 0x001064000800017f */
[----:B-1----:R-:W-:Y:S05]  /*a790*/  @!P0 NANOSLEEP.SYNCS 0x989680 ;  /* 0x009896800000895d */ /* 0x002fea0003900000 */
[----:B------:R-:W1:Y:S02]  /*a7a0*/  @!P0 SYNCS.PHASECHK.TRANS64 P0, [R6+URZ], R5 ;  /* 0x00000005060085a7 */ /* 0x000e64000800007f */
[----:B-1----:R-:W-:Y:S05]  /*a7b0*/  @!P0 BRA `(.L_x_200) ;  /* 0xfffffffc00f08947 */ /* 0x002fea000383ffff */
[----:B------:R-:W-:Y:S05]  /*a7c0*/  BRA `(.L_x_235) ;  /* 0xfffffff000287947 */ /* 0x000fea000383ffff */
.L_x_201:
[----:B0-----:R0:W1:Y:S02]  /*a7d0*/  SYNCS.PHASECHK.TRANS64.TRYWAIT P0, [R9+URZ], R4 ;  /* 0x00000004090075a7 */ /* 0x001064000800017f */
[----:B-1----:R-:W-:Y:S05]  /*a7e0*/  @!P0 NANOSLEEP.SYNCS 0x989680 ;  /* 0x009896800000895d */ /* 0x002fea0003900000 */
[----:B------:R-:W1:Y:S02]  /*a7f0*/  @!P0 SYNCS.PHASECHK.TRANS64 P0, [R9+URZ], R4 ;  /* 0x00000004090085a7 */ /* 0x000e64000800007f */
[----:B-1----:R-:W-:Y:S05]  /*a800*/  @!P0 BRA `(.L_x_201) ;  /* 0xfffffffc00f08947 */ /* 0x002fea000383ffff */
[----:B------:R-:W-:Y:S05]  /*a810*/  BRA `(.L_x_236) ;  /* 0xfffffff000387947 */ /* 0x000fea000383ffff */
.L_x_202:
[----:B0-----:R0:W1:Y:S02]  /*a820*/  SYNCS.PHASECHK.TRANS64.TRYWAIT P0, [R6+URZ], R5 ;  /* 0x00000005060075a7 */ /* 0x001064000800017f */
[----:B-1----:R-:W-:Y:S05]  /*a830*/  @!P0 NANOSLEEP.SYNCS 0x989680 ;  /* 0x009896800000895d */ /* 0x002fea0003900000 */
[----:B------:R-:W1:Y:S02]  /*a840*/  @!P0 SYNCS.PHASECHK.TRANS64 P0, [R6+URZ], R5 ;  /* 0x00000005060085a7 */ /* 0x000e64000800007f */
[----:B-1----:R-:W-:Y:S05]  /*a850*/  @!P0 BRA `(.L_x_202) ;  /* 0xfffffffc00f08947 */ /* 0x002fea000383ffff */
[----:B------:R-:W-:Y:S05]  /*a860*/  BRA `(.L_x_237) ;  /* 0xfffffff000487947 */ /* 0x000fea000383ffff */
.L_x_203:
[----:B0-----:R0:W1:Y:S02]  /*a870*/  SYNCS.PHASECHK.TRANS64.TRYWAIT P0, [R9+URZ], R4 ;  /* 0x00000004090075a7 */ /* 0x001064000800017f */
[----:B-1----:R-:W-:Y:S05]  /*a880*/  @!P0 NANOSLEEP.SYNCS 0x989680 ;  /* 0x009896800000895d */ /* 0x002fea0003900000 */
[----:B------:R-:W1:Y:S02]  /*a890*/  @!P0 SYNCS.PHASECHK.TRANS64 P0, [R9+URZ], R4 ;  /* 0x00000004090085a7 */ /* 0x000e64000800007f */
[----:B-1----:R-:W-:Y:S05]  /*a8a0*/  @!P0 BRA `(.L_x_203) ;  /* 0xfffffffc00f08947 */ /* 0x002fea000383ffff */
[----:B------:R-:W-:Y:S05]  /*a8b0*/  BRA `(.L_x_238) ;  /* 0xfffffff000587947 */ /* 0x000fea000383ffff */
.L_x_204:
[----:B0-----:R0:W1:Y:S02]  /*a8c0*/  SYNCS.PHASECHK.TRANS64.TRYWAIT P0, [R6+URZ], R5 ;  /* 0x00000005060075a7 */ /* 0x001064000800017f */
[----:B-1----:R-:W-:Y:S05]  /*a8d0*/  @!P0 NANOSLEEP.SYNCS 0x989680 ;  /* 0x009896800000895d */ /* 0x002fea0003900000 */
[----:B------:R-:W1:Y:S02]  /*a8e0*/  @!P0 SYNCS.PHASECHK.TRANS64 P0, [R6+URZ], R5 ;  /* 0x00000005060085a7 */ /* 0x000e64000800007f */
[----:B-1----:R-:W-:Y:S05]  /*a8f0*/  @!P0 BRA `(.L_x_204) ;  /* 0xfffffffc00f08947 */ /* 0x002fea000383ffff */
[----:B------:R-:W-:Y:S05]  /*a900*/  BRA `(.L_x_239) ;  /* 0xfffffff000687947 */ /* 0x000fea000383ffff */
.L_x_205:
[----:B0-----:R0:W1:Y:S02]  /*a910*/  SYNCS.PHASECHK.TRANS64.TRYWAIT P0, [R9+URZ], R4 ;  /* 0x00000004090075a7 */ /* 0x001064000800017f */
[----:B-1----:R-:W-:Y:S05]  /*a920*/  @!P0 NANOSLEEP.SYNCS 0x989680 ;  /* 0x009896800000895d */ /* 0x002fea0003900000 */
[----:B------:R-:W1:Y:S02]  /*a930*/  @!P0 SYNCS.PHASECHK.TRANS64 P0, [R9+URZ], R4 ;  /* 0x00000004090085a7 */ /* 0x000e64000800007f */
[----:B-1----:R-:W-:Y:S05]  /*a940*/  @!P0 BRA `(.L_x_205) ;  /* 0xfffffffc00f08947 */ /* 0x002fea000383ffff */
[----:B------:R-:W-:Y:S05]  /*a950*/  BRA `(.L_x_240) ;  /* 0xfffffff000787947 */ /* 0x000fea000383ffff */
.L_x_206:
[----:B0-----:R0:W1:Y:S02]  /*a960*/  SYNCS.PHASECHK.TRANS64.TRYWAIT P0, [R6+URZ], R5 ;  /* 0x00000005060075a7 */ /* 0x001064000800017f */
[----:B-1----:R-:W-:Y:S05]  /*a970*/  @!P0 NANOSLEEP.SYNCS 0x989680 ;  /* 0x009896800000895d */ /* 0x002fea0003900000 */
[----:B------:R-:W1:Y:S02]  /*a980*/  @!P0 SYNCS.PHASECHK.TRANS64 P0, [R6+URZ], R5 ;  /* 0x00000005060085a7 */ /* 0x000e64000800007f */
[----:B-1----:R-:W-:Y:S05]  /*a990*/  @!P0 BRA `(.L_x_206) ;  /* 0xfffffffc00f08947 */ /* 0x002fea000383ffff */
[----:B------:R-:W-:Y:S05]  /*a9a0*/  BRA `(.L_x_241) ;  /* 0xfffffff000887947 */ /* 0x000fea000383ffff */
.L_x_207:
[----:B0-----:R0:W1:Y:S02]  /*a9b0*/  SYNCS.PHASECHK.TRANS64.TRYWAIT P0, [R9+URZ], R4 ;  /* 0x00000004090075a7 */ /* 0x001064000800017f */
[----:B-1----:R-:W-:Y:S05]  /*a9c0*/  @!P0 NANOSLEEP.SYNCS 0x989680 ;  /* 0x009896800000895d */ /* 0x002fea0003900000 */
[----:B------:R-:W1:Y:S02]  /*a9d0*/  @!P0 SYNCS.PHASECHK.TRANS64 P0, [R9+URZ], R4 ;  /* 0x00000004090085a7 */ /* 0x000e64000800007f */
[----:B-1----:R-:W-:Y:S05]  /*a9e0*/  @!P0 BRA `(.L_x_207) ;  /* 0xfffffffc00f08947 */ /* 0x002fea000383ffff */
[----:B------:R-:W-:Y:S05]  /*a9f0*/  BRA `(.L_x_242) ;  /* 0xfffffff000987947 */ /* 0x000fea000383ffff */
.L_x_208:
[----:B0-----:R0:W1:Y:S02]  /*aa00*/  SYNCS.PHASECHK.TRANS64.TRYWAIT P0, [R6+URZ], R5 ;  /* 0x00000005060075a7 */ /* 0x001064000800017f */
[----:B-1----:R-:W-:Y:S05]  /*aa10*/  @!P0 NANOSLEEP.SYNCS 0x989680 ;  /* 0x009896800000895d */ /* 0x002fea0003900000 */
[----:B------:R-:W1:Y:S02]  /*aa20*/  @!P0 SYNCS.PHASECHK.TRANS64 P0, [R6+URZ], R5 ;  /* 0x00000005060085a7 */ /* 0x000e64000800007f */
[----:B-1----:R-:W-:Y:S05]  /*aa30*/  @!P0 BRA `(.L_x_208) ;  /* 0xfffffffc00f08947 */ /* 0x002fea000383ffff */
[----:B------:R-:W-:Y:S05]  /*aa40*/  BRA `(.L_x_243) ;  /* 0xfffffff000a87947 */ /* 0x000fea000383ffff */
.L_x_209:
[----:B0-----:R0:W1:Y:S02]  /*aa50*/  SYNCS.PHASECHK.TRANS64.TRYWAIT P0, [R9+URZ], R4 ;  /* 0x00000004090075a7 */ /* 0x001064000800017f */
[----:B-1----:R-:W-:Y:S05]  /*aa60*/  @!P0 NANOSLEEP.SYNCS 0x989680 ;  /* 0x009896800000895d */ /* 0x002fea0003900000 */
[----:B------:R-:W1:Y:S02]  /*aa70*/  @!P0 SYNCS.PHASECHK.TRANS64 P0, [R9+URZ], R4 ;  /* 0x00000004090085a7 */ /* 0x000e64000800007f */
[----:B-1----:R-:W-:Y:S05]  /*aa80*/  @!P0 BRA `(.L_x_209) ;  /* 0xfffffffc00f08947 */ /* 0x002fea000383ffff */
[----:B------:R-:W-:Y:S05]  /*aa90*/  BRA `(.L_x_244) ;  /* 0xfffffff000b87947 */ /* 0x000fea000383ffff */
.L_x_210:
[----:B0-----:R0:W1:Y:S02]  /*aaa0*/  SYNCS.PHASECHK.TRANS64.TRYWAIT P0, [R6+URZ], R5 ;  /* 0x00000005060075a7 */ /* 0x001064000800017f */
[----:B-1----:R-:W-:Y:S05]  /*aab0*/  @!P0 NANOSLEEP.SYNCS 0x989680 ;  /* 0x009896800000895d */ /* 0x002fea0003900000 */
[----:B------:R-:W1:Y:S02]  /*aac0*/  @!P0 SYNCS.PHASECHK.TRANS64 P0, [R6+URZ], R5 ;  /* 0x00000005060085a7 */ /* 0x000e64000800007f */
[----:B-1----:R-:W-:Y:S05]  /*aad0*/  @!P0 BRA `(.L_x_210) ;  /* 0xfffffffc00f08947 */ /* 0x002fea000383ffff */
[----:B------:R-:W-:Y:S05]  /*aae0*/  BRA `(.L_x_245) ;  /* 0xfffffff000c87947 */ /* 0x000fea000383ffff */
.L_x_211:
[----:B0-----:R0:W1:Y:S02]  /*aaf0*/  SYNCS.PHASECHK.TRANS64.TRYWAIT P0, [R9+URZ], R4 ;  /* 0x00000004090075a7 */ /* 0x001064000800017f */
[----:B-1----:R-:W-:Y:S05]  /*ab00*/  @!P0 NANOSLEEP.SYNCS 0x989680 ;  /* 0x009896800000895d */ /* 0x002fea0003900000 */
[----:B------:R-:W1:Y:S02]  /*ab10*/  @!P0 SYNCS.PHASECHK.TRANS64 P0, [R9+URZ], R4 ;  /* 0x00000004090085a7 */ /* 0x000e64000800007f */
[----:B-1----:R-:W-:Y:S05]  /*ab20*/  @!P0 BRA `(.L_x_211) ;  /* 0xfffffffc00f08947 */ /* 0x002fea000383ffff */
[----:B------:R-:W-:Y:S05]  /*ab30*/  BRA `(.L_x_246) ;  /* 0xfffffff000d87947 */ /* 0x000fea000383ffff */
.L_x_212:
[----:B0-----:R0:W1:Y:S02]  /*ab40*/  SYNCS.PHASECHK.TRANS64.TRYWAIT P0, [R6+URZ], R5 ;  /* 0x00000005060075a7 */ /* 0x001064000800017f */
[----:B-1----:R-:W-:Y:S05]  /*ab50*/  @!P0 NANOSLEEP.SYNCS 0x989680 ;  /* 0x009896800000895d */ /* 0x002fea0003900000 */
[----:B------:R-:W1:Y:S02]  /*ab60*/  @!P0 SYNCS.PHASECHK.TRANS64 P0, [R6+URZ], R5 ;  /* 0x00000005060085a7 */ /* 0x000e64000800007f */
[----:B-1----:R-:W-:Y:S05]  /*ab70*/  @!P0 BRA `(.L_x_212) ;  /* 0xfffffffc00f08947 */ /* 0x002fea000383ffff */
[----:B------:R-:W-:Y:S05]  /*ab80*/  BRA `(.L_x_247) ;  /* 0xfffffff000e87947 */ /* 0x000fea000383ffff */
.L_x_213:
[----:B0-----:R0:W1:Y:S02]  /*ab90*/  SYNCS.PHASECHK.TRANS64.TRYWAIT P0, [R9+URZ], R4 ;  /* 0x00000004090075a7 */ /* 0x001064000800017f */
[----:B-1----:R-:W-:Y:S05]  /*aba0*/  @!P0 NANOSLEEP.SYNCS 0x989680 ;  /* 0x009896800000895d */ /* 0x002fea0003900000 */
[----:B------:R-:W1:Y:S02]  /*abb0*/  @!P0 SYNCS.PHASECHK.TRANS64 P0, [R9+URZ], R4 ;  /* 0x00000004090085a7 */ /* 0x000e64000800007f */
[----:B-1----:R-:W-:Y:S05]  /*abc0*/  @!P0 BRA `(.L_x_213) ;  /* 0xfffffffc00f08947 */ /* 0x002fea000383ffff */
[----:B------:R-:W-:Y:S05]  /*abd0*/  BRA `(.L_x_248) ;  /* 0xfffffff000f87947 */ /* 0x000fea000383ffff */
.L_x_214:
[----:B0-----:R0:W1:Y:S02]  /*abe0*/  SYNCS.PHASECHK.TRANS64.TRYWAIT P0, [R6+URZ], R5 ;  /* 0x00000005060075a7 */ /* 0x001064000800017f */
[----:B-1----:R-:W-:Y:S05]  /*abf0*/  @!P0 NANOSLEEP.SYNCS 0x989680 ;  /* 0x009896800000895d */ /* 0x002fea0003900000 */
[----:B------:R-:W1:Y:S02]  /*ac00*/  @!P0 SYNCS.PHASECHK.TRANS64 P0, [R6+URZ], R5 ;  /* 0x00000005060085a7 */ /* 0x000e64000800007f */
[----:B-1----:R-:W-:Y:S05]  /*ac10*/  @!P0 BRA `(.L_x_214) ;  /* 0xfffffffc00f08947 */ /* 0x002fea000383ffff */
[----:B------:R-:W-:Y:S05]  /*ac20*/  BRA `(.L_x_249) ;  /* 0xfffffff400087947 */ /* 0x000fea000383ffff */
.L_x_215:
[----:B0-----:R0:W1:Y:S02]  /*ac30*/  SYNCS.PHASECHK.TRANS64.TRYWAIT P0, [R9+URZ], R4 ;  /* 0x00000004090075a7 */ /* 0x001064000800017f */
[----:B-1----:R-:W-:Y:S05]  /*ac40*/  @!P0 NANOSLEEP.SYNCS 0x989680 ;  /* 0x009896800000895d */ /* 0x002fea0003900000 */
[----:B------:R-:W1:Y:S02]  /*ac50*/  @!P0 SYNCS.PHASECHK.TRANS64 P0, [R9+URZ], R4 ;  /* 0x00000004090085a7 */ /* 0x000e64000800007f */
[----:B-1----:R-:W-:Y:S05]  /*ac60*/  @!P0 BRA `(.L_x_215) ;  /* 0xfffffffc00f08947 */ /* 0x002fea000383ffff */
[----:B------:R-:W-:Y:S05]  /*ac70*/  BRA `(.L_x_250) ;  /* 0xfffffff400187947 */ /* 0x000fea000383ffff */
.L_x_216:
[----:B0-----:R0:W1:Y:S02]  /*ac80*/  SYNCS.PHASECHK.TRANS64.TRYWAIT P0, [R6+URZ], R5 ;  /* 0x00000005060075a7 */ /* 0x001064000800017f */
[----:B-1----:R-:W-:Y:S05]  /*ac90*/  @!P0 NANOSLEEP.SYNCS 0x989680 ;  /* 0x009896800000895d */ /* 0x002fea0003900000 */
[----:B------:R-:W1:Y:S02]  /*aca0*/  @!P0 SYNCS.PHASECHK.TRANS64 P0, [R6+URZ], R5 ;  /* 0x00000005060085a7 */ /* 0x000e64000800007f */
[----:B-1----:R-:W-:Y:S05]  /*acb0*/  @!P0 BRA `(.L_x_216) ;  /* 0xfffffffc00f08947 */ /* 0x002fea000383ffff */
[----:B------:R-:W-:Y:S05]  /*acc0*/  BRA `(.L_x_251) ;  /* 0xfffffff400287947 */ /* 0x000fea000383ffff */
.L_x_217:
[----:B0-----:R0:W1:Y:S02]  /*acd0*/  SYNCS.PHASECHK.TRANS64.TRYWAIT P0, [R9+URZ], R4 ;  /* 0x00000004090075a7 */ /* 0x001064000800017f */
[----:B-1----:R-:W-:Y:S05]  /*ace0*/  @!P0 NANOSLEEP.SYNCS 0x989680 ;  /* 0x009896800000895d */ /* 0x002fea0003900000 */
[----:B------:R-:W1:Y:S02]  /*acf0*/  @!P0 SYNCS.PHASECHK.TRANS64 P0, [R9+URZ], R4 ;  /* 0x00000004090085a7 */ /* 0x000e64000800007f */
[----:B-1----:R-:W-:Y:S05]  /*ad00*/  @!P0 BRA `(.L_x_217) ;  /* 0xfffffffc00f08947 */ /* 0x002fea000383ffff */
[----:B------:R-:W-:Y:S05]  /*ad10*/  BRA `(.L_x_252) ;  /* 0xfffffff400387947 */ /* 0x000fea000383ffff */
.L_x_218:
[----:B-1----:R1:W2:Y:S02]  /*ad20*/  SYNCS.PHASECHK.TRANS64.TRYWAIT P0, [R6+URZ], R5 ;  /* 0x00000005060075a7 */ /* 0x0022a4000800017f */
[----:B--2---:R-:W-:Y:S05]  /*ad30*/  @!P0 NANOSLEEP.SYNCS 0x989680 ;  /* 0x009896800000895d */ /* 0x004fea0003900000 */
[----:B------:R-:W2:Y:S02]  /*ad40*/  @!P0 SYNCS.PHASECHK.TRANS64 P0, [R6+URZ], R5 ;  /* 0x00000005060085a7 */ /* 0x000ea4000800007f */
[----:B--2---:R-:W-:Y:S05]  /*ad50*/  @!P0 BRA `(.L_x_218) ;  /* 0xfffffffc00f08947 */ /* 0x004fea000383ffff */
[----:B------:R-:W-:Y:S05]  /*ad60*/  BRA `(.L_x_253) ;  /* 0xfffffff400407947 */ /* 0x000fea000383ffff */
.L_x_254:
[----:B------:R-:W-:-:S00]  /*ad70*/  BRA `(.L_x_254) ;  /* 0xfffffffc00fc7947 */ /* 0x000fc0000383ffff */
[----:B------:R-:W-:-:S00]  /*ad80*/  NOP ;  /* 0x0000000000007918 */ /* 0x000fc00000000000 */
[----:B------:R-:W-:-:S00]  /*ad90*/  NOP ;  /* 0x0000000000007918 */ /* 0x000fc00000000000 */
[----:B------:R-:W-:-:S00]  /*ada0*/  NOP ;  /* 0x0000000000007918 */ /* 0x000fc00000000000 */
[----:B------:R-:W-:-:S00]  /*adb0*/  NOP ;  /* 0x0000000000007918 */ /* 0x000fc00000000000 */
[----:B------:R-:W-:-:S00]  /*adc0*/  NOP ;  /* 0x0000000000007918 */ /* 0x000fc00000000000 */
[----:B------:R-:W-:-:S00]  /*add0*/  NOP ;  /* 0x0000000000007918 */ /* 0x000fc00000000000 */
[----:B------:R-:W-:-:S00]  /*ade0*/  NOP ;  /* 0x0000000000007918 */ /* 0x000fc00000000000 */
[----:B------:R-:W-:-:S00]  /*adf0*/  NOP ;  /* 0x0000000000007918 */ /* 0x000fc00000000000 */
.L_x_255:


//--------------------- .nv.shared._ZN7cutlass13device_kernelINS_4gemm6kernel13GemmUniversalIN4cute5tupleIJiiiiEEENS1_10collective13CollectiveMmaINS1_37MainloopSm90TmaGmmaWarpSpecializedFP8ILi28ENS5_IJNS4_1CILi1EEENSA_ILi2EEESB_EEENS1_35KernelTmaWarpSpecializedCooperativeEEENS5_IJNSA_ILi128EEESG_NSA_ILi32EEEEEENS_12float_e5m2_tENS5_IJlSB_lEEESJ_SK_NS4_8TiledMMAINS4_8MMA_AtomIJNS4_4SM904GMMA31MMA_64x128x32_F32E5M2E5M2_SS_TNILNSO_7ScaleInE1ELSQ_1EEEEEENS4_6LayoutINS5_IJSC_SB_SB_EEENS5_IJSB_NSA_ILi0EEESV_EEEEENS5_IJNS4_10UnderscoreESY_SY_EEEEENS4_23SM90_TMA_LOAD_MULTICASTENS4_14ComposedLayoutINS4_7SwizzleILi1ELi4ELi3EEENS4_18smem_ptr_flag_bitsILi8EEENST_INS5_IJNSA_ILi8EEESH_EEENS5_IJSH_SB_EEEEEEEvNS4_8identityENS4_13SM90_TMA_LOADES1B_vS1C_EENS_8epilogue10collective6detail29Sm90TmaWarpSpecializedAdapterINS1G_15DefaultEpilogueISJ_SK_SK_NS1F_6thread17LinearCombinationISJ_Li1EffLNS1K_9ScaleType4KindE0ELNS_15FloatRoundStyleE2ESJ_EENS1_15EpilogueDefaultEEEEEvvEEEEvNT_6ParamsE --------------------------
	.section	.nv.shared._ZN7cutlass13device_kernelINS_4gemm6kernel13GemmUniversalIN4cute5tupleIJiiiiEEENS1_10collective13CollectiveMmaINS1_37MainloopSm90TmaGmmaWarpSpecializedFP8ILi28ENS5_IJNS4_1CILi1EEENSA_ILi2EEESB_EEENS1_35KernelTmaWarpSpecializedCooperativeEEENS5_IJNSA_ILi128EEESG_NSA_ILi32EEEEEENS_12float_e5m2_tENS5_IJlSB_lEEESJ_SK_NS4_8TiledMMAINS4_8MMA_AtomIJNS4_4SM904GMMA31MMA_64x128x32_F32E5M2E5M2_SS_TNILNSO_7ScaleInE1ELSQ_1EEEEEENS4_6LayoutINS5_IJSC_SB_SB_EEENS5_IJSB_NSA_ILi0EEESV_EEEEENS5_IJNS4_10UnderscoreESY_SY_EEEEENS4_23SM90_TMA_LOAD_MULTICASTENS4_14ComposedLayoutINS4_7SwizzleILi1ELi4ELi3EEENS4_18smem_ptr_flag_bitsILi8EEENST_INS5_IJNSA_ILi8EEESH_EEENS5_IJSH_SB_EEEEEEEvNS4_8identityENS4_13SM90_TMA_LOADES1B_vS1C_EENS_8epilogue10collective6detail29Sm90TmaWarpSpecializedAdapterINS1G_15DefaultEpilogueISJ_SK_SK_NS1F_6thread17LinearCombinationISJ_Li1EffLNS1K_9ScaleType4KindE0ELNS_15FloatRoundStyleE2ESJ_EENS1_15EpilogueDefaultEEEEEvvEEEEvNT_6ParamsE,"aw",@nobits
	.sectionflags	@""
	.align	16
	.zero		1024


//--------------------- .nv.shared.reserved.0     --------------------------
	.section	.nv.shared.reserved.0,"aw",@nobits
	.weak		__nv_reservedSMEM_offset_0_alias
	.size		__nv_reservedSMEM_offset_0_alias, 0, 0
	.other		__nv_reservedSMEM_offset_0_alias,@"STO_CUDA_RESERVED_SHARED STV_DEFAULT"
__nv_reservedSMEM_offset_0_alias:
	.zero		0


//--------------------- .nv.global                --------------------------
	.section	.nv.global,"aw",@nobits
.nv.global:
	.type		_ZN40_INTERNAL_691fb72c_4_k_cu_40c4cd6a_182534cute1_E,@object
	.size		_ZN40_INTERNAL_691fb72c_4_k_cu_40c4cd6a_182534cute1_E,(_ZN40_INTERNAL_691fb72c_4_k_cu_40c4cd6a_182534cuda3std3__45__cpo6cbeginE - _ZN40_INTERNAL_691fb72c_4_k_cu_40c4cd6a_182534cute1_E)
_ZN40_INTERNAL_691fb72c_4_k_cu_40c4cd6a_182534cute1_E:
	.zero		1
	.type		_ZN40_INTERNAL_691fb72c_4_k_cu_40c4cd6a_182534cuda3std3__45__cpo6cbeginE,@object
	.size		_ZN40_INTERNAL_691fb72c_4_k_cu_40c4cd6a_182534cuda3std3__45__cpo6cbeginE,(_ZN40_INTERNAL_691fb72c_4_k_cu_40c4cd6a_182534cuda3std3__48in_placeE - _ZN40_INTERNAL_691fb72c_4_k_cu_40c4cd6a_182534cuda3std3__45__cpo6cbeginE)
_ZN40_INTERNAL_691fb72c_4_k_cu_40c4cd6a_182534cuda3std3__45__cpo6cbeginE:
	.zero		1
	.type		_ZN40_INTERNAL_691fb72c_4_k_cu_40c4cd6a_182534cuda3std3__48in_placeE,@object
	.size		_ZN40_INTERNAL_691fb72c_4_k_cu_40c4cd6a_182534cuda3std3__48in_placeE,(_ZN40_INTERNAL_691fb72c_4_k_cu_40c4cd6a_182534cuda3std6ranges3__45__cpo9iter_moveE - _ZN40_INTERNAL_691fb72c_4_k_cu_40c4cd6a_182534cuda3std3__48in_placeE)
_ZN40_INTERNAL_691fb72c_4_k_cu_40c4cd6a_182534cuda3std3__48in_placeE:
	.zero		1
	.type		_ZN40_INTERNAL_691fb72c_4_k_cu_40c4cd6a_182534cuda3std6ranges3__45__cpo9iter_moveE,@object
	.size		_ZN40_INTERNAL_691fb72c_4_k_cu_40c4cd6a_182534cuda3std6ranges3__45__cpo9iter_moveE,(_ZN40_INTERNAL_691fb72c_4_k_cu_40c4cd6a_182534cuda3std3__45__cpo5beginE - _ZN40_INTERNAL_691fb72c_4_k_cu_40c4cd6a_182534cuda3std6ranges3__45__cpo9iter_moveE)
_ZN40_INTERNAL_691fb72c_4_k_cu_40c4cd6a_182534cuda3std6ranges3__45__cpo9iter_moveE:
	.zero		1
	.type		_ZN40_INTERNAL_691fb72c_4_k_cu_40c4cd6a_182534cuda3std3__45__cpo5beginE,@object
	.size		_ZN40_INTERNAL_691fb72c_4_k_cu_40c4cd6a_182534cuda3std3__45__cpo5beginE,(_ZN40_INTERNAL_691fb72c_4_k_cu_40c4cd6a_182534cuda3std3__442_GLOBAL__N__691fb72c_4_k_cu_40c4cd6a_182536ignoreE - _ZN40_INTERNAL_691fb72c_4_k_cu_40c4cd6a_182534cuda3std3__45__cpo5beginE)
_ZN40_INTERNAL_691fb72c_4_k_cu_40c4cd6a_182534cuda3std3__45__cpo5beginE:
	.zero		1
	.type		_ZN40_INTERNAL_691fb72c_4_k_cu_40c4cd6a_182534cuda3std3__442_GLOBAL__N__691fb72c_4_k_cu_40c4cd6a_182536ignoreE,@object
	.size		_ZN40_INTERNAL_691fb72c_4_k_cu_40c4cd6a_182534cuda3std3__442_GLOBAL__N__691fb72c_4_k_cu_40c4cd6a_182536ignoreE,(_ZN40_INTERNAL_691fb72c_4_k_cu_40c4cd6a_182534cute7productE - _ZN40_INTERNAL_691fb72c_4_k_cu_40c4cd6a_182534cuda3std3__442_GLOBAL__N__691fb72c_4_k_cu_40c4cd6a_182536ignoreE)
_ZN40_INTERNAL_691fb72c_4_k_cu_40c4cd6a_182534cuda3std3__442_GLOBAL__N__691fb72c_4_k_cu_40c4cd6a_182536ignoreE:
	.zero		1
	.type		_ZN40_INTERNAL_691fb72c_4_k_cu_40c4cd6a_182534cute7productE,@object
	.size		_ZN40_INTERNAL_691fb72c_4_k_cu_40c4cd6a_182534cute7productE,(_ZN40_INTERNAL_691fb72c_4_k_cu_40c4cd6a_182534cuda3std3__45__cpo3endE - _ZN40_INTERNAL_691fb72c_4_k_cu_40c4cd6a_182534cute7productE)
_ZN40_INTERNAL_691fb72c_4_k_cu_40c4cd6a_182534cute7productE:
	.zero		1
	.type		_ZN40_INTERNAL_691fb72c_4_k_cu_40c4cd6a_182534cuda3std3__45__cpo3endE,@object
	.size		_ZN40_INTERNAL_691fb72c_4_k_cu_40c4cd6a_182534cuda3std3__45__cpo3endE,(_ZN40_INTERNAL_691fb72c_4_k_cu_40c4cd6a_182534cuda3std3__419piecewise_constructE - _ZN40_INTERNAL_691fb72c_4_k_cu_40c4cd6a_182534cuda3std3__45__cpo3endE)
_ZN40_INTERNAL_691fb72c_4_k_cu_40c4cd6a_182534cuda3std3__45__cpo3endE:
	.zero		1
	.type		_ZN40_INTERNAL_691fb72c_4_k_cu_40c4cd6a_182534cuda3std3__419piecewise_constructE,@object
	.size		_ZN40_INTERNAL_691fb72c_4_k_cu_40c4cd6a_182534cuda3std3__419piecewise_constructE,(_ZN40_INTERNAL_691fb72c_4_k_cu_40c4cd6a_182534cuda3std3__45__cpo4cendE - _ZN40_INTERNAL_691fb72c_4_k_cu_40c4cd6a_182534cuda3std3__419piecewise_constructE)
_ZN40_INTERNAL_691fb72c_4_k_cu_40c4cd6a_182534cuda3std3__419piecewise_constructE:
	.zero		1
	.type		_ZN40_INTERNAL_691fb72c_4_k_cu_40c4cd6a_182534cuda3std3__45__cpo4cendE,@object
	.size		_ZN40_INTERNAL_691fb72c_4_k_cu_40c4cd6a_182534cuda3std3__45__cpo4cendE,(_ZN40_INTERNAL_691fb72c_4_k_cu_40c4cd6a_182534cuda3std6ranges3__45__cpo4swapE - _ZN40_INTERNAL_691fb72c_4_k_cu_40c4cd6a_182534cuda3std3__45__cpo4cendE)
_ZN40_INTERNAL_691fb72c_4_k_cu_40c4cd6a_182534cuda3std3__45__cpo4cendE:
	.zero		1
	.type		_ZN40_INTERNAL_691fb72c_4_k_cu_40c4cd6a_182534cuda3std6ranges3__45__cpo4swapE,@object
	.size		_ZN40_INTERNAL_691fb72c_4_k_cu_40c4cd6a_182534cuda3std6ranges3__45__cpo4swapE,(.L_7 - _ZN40_INTERNAL_691fb72c_4_k_cu_40c4cd6a_182534cuda3std6ranges3__45__cpo4swapE)
_ZN40_INTERNAL_691fb72c_4_k_cu_40c4cd6a_182534cuda3std6ranges3__45__cpo4swapE:
	.zero		1
.L_7:


//--------------------- .nv.constant0._ZN7cutlass13device_kernelINS_4gemm6kernel13GemmUniversalIN4cute5tupleIJiiiiEEENS1_10collective13CollectiveMmaINS1_37MainloopSm90TmaGmmaWarpSpecializedFP8ILi28ENS5_IJNS4_1CILi1EEENSA_ILi2EEESB_EEENS1_35KernelTmaWarpSpecializedCooperativeEEENS5_IJNSA_ILi128EEESG_NSA_ILi32EEEEEENS_12float_e5m2_tENS5_IJlSB_lEEESJ_SK_NS4_8TiledMMAINS4_8MMA_AtomIJNS4_4SM904GMMA31MMA_64x128x32_F32E5M2E5M2_SS_TNILNSO_7ScaleInE1ELSQ_1EEEEEENS4_6LayoutINS5_IJSC_SB_SB_EEENS5_IJSB_NSA_ILi0EEESV_EEEEENS5_IJNS4_10UnderscoreESY_SY_EEEEENS4_23SM90_TMA_LOAD_MULTICASTENS4_14ComposedLayoutINS4_7SwizzleILi1ELi4ELi3EEENS4_18smem_ptr_flag_bitsILi8EEENST_INS5_IJNSA_ILi8EEESH_EEENS5_IJSH_SB_EEEEEEEvNS4_8identityENS4_13SM90_TMA_LOADES1B_vS1C_EENS_8epilogue10collective6detail29Sm90TmaWarpSpecializedAdapterINS1G_15DefaultEpilogueISJ_SK_SK_NS1F_6thread17LinearCombinationISJ_Li1EffLNS1K_9ScaleType4KindE0ELNS_15FloatRoundStyleE2ESJ_EENS1_15EpilogueDefaultEEEEEvvEEEEvNT_6ParamsE --------------------------
	.section	.nv.constant0._ZN7cutlass13device_kernelINS_4gemm6kernel13GemmUniversalIN4cute5tupleIJiiiiEEENS1_10collective13CollectiveMmaINS1_37MainloopSm90TmaGmmaWarpSpecializedFP8ILi28ENS5_IJNS4_1CILi1EEENSA_ILi2EEESB_EEENS1_35KernelTmaWarpSpecializedCooperativeEEENS5_IJNSA_ILi128EEESG_NSA_ILi32EEEEEENS_12float_e5m2_tENS5_IJlSB_lEEESJ_SK_NS4_8TiledMMAINS4_8MMA_AtomIJNS4_4SM904GMMA31MMA_64x128x32_F32E5M2E5M2_SS_TNILNSO_7ScaleInE1ELSQ_1EEEEEENS4_6LayoutINS5_IJSC_SB_SB_EEENS5_IJSB_NSA_ILi0EEESV_EEEEENS5_IJNS4_10UnderscoreESY_SY_EEEEENS4_23SM90_TMA_LOAD_MULTICASTENS4_14ComposedLayoutINS4_7SwizzleILi1ELi4ELi3EEENS4_18smem_ptr_flag_bitsILi8EEENST_INS5_IJNSA_ILi8EEESH_EEENS5_IJSH_SB_EEEEEEEvNS4_8identityENS4_13SM90_TMA_LOADES1B_vS1C_EENS_8epilogue10collective6detail29Sm90TmaWarpSpecializedAdapterINS1G_15DefaultEpilogueISJ_SK_SK_NS1F_6thread17LinearCombinationISJ_Li1EffLNS1K_9ScaleType4KindE0ELNS_15FloatRoundStyleE2ESJ_EENS1_15EpilogueDefaultEEEEEvvEEEEvNT_6ParamsE,"a",@progbits
	.sectionflags	@""
	.align	4
.nv.constant0._ZN7cutlass13device_kernelINS_4gemm6kernel13GemmUniversalIN4cute5tupleIJiiiiEEENS1_10collective13CollectiveMmaINS1_37MainloopSm90TmaGmmaWarpSpecializedFP8ILi28ENS5_IJNS4_1CILi1EEENSA_ILi2EEESB_EEENS1_35KernelTmaWarpSpecializedCooperativeEEENS5_IJNSA_ILi128EEESG_NSA_ILi32EEEEEENS_12float_e5m2_tENS5_IJlSB_lEEESJ_SK_NS4_8TiledMMAINS4_8MMA_AtomIJNS4_4SM904GMMA31MMA_64x128x32_F32E5M2E5M2_SS_TNILNSO_7ScaleInE1ELSQ_1EEEEEENS4_6LayoutINS5_IJSC_SB_SB_EEENS5_IJSB_NSA_ILi0EEESV_EEEEENS5_IJNS4_10UnderscoreESY_SY_EEEEENS4_23SM90_TMA_LOAD_MULTICASTENS4_14ComposedLayoutINS4_7SwizzleILi1ELi4ELi3EEENS4_18smem_ptr_flag_bitsILi8EEENST_INS5_IJNSA_ILi8EEESH_EEENS5_IJSH_SB_EEEEEEEvNS4_8identityENS4_13SM90_TMA_LOADES1B_vS1C_EENS_8epilogue10collective6detail29Sm90TmaWarpSpecializedAdapterINS1G_15DefaultEpilogueISJ_SK_SK_NS1F_6thread17LinearCombinationISJ_Li1EffLNS1K_9ScaleType4KindE0ELNS_15FloatRoundStyleE2ESJ_EENS1_15EpilogueDefaultEEEEEvvEEEEvNT_6ParamsE:
	.zero		1664


//--------------------- SYMBOLS --------------------------

	.type		.nv.reservedSmem.offset0,@object
	.size		.nv.reservedSmem.offset0,0x4
